	.target	sm_90a

	.elftype	@"ET_EXEC"


//--------------------- .note.nv.tkinfo           --------------------------
	.section	.note.nv.tkinfo,"",@"SHT_NOTE"
	.sectionflags	@"SHF_NOTE_NV_TKINFO"
	.tkinfo
        /*0018*/ 	.word	0x00000002
        /*0030*/ 	.string	""
        /*0030*/ 	.string	"ptxas"
        /*0030*/ 	.string	"Cuda compilation tools, release 13.0, V13.0.88"
        /*0030*/ 	.string	"Build cuda_13.0.r13.0/compiler.36424714_0"
        /*0030*/ 	.string	"-v  -suppress-debug-info  -lineinfo  -arch sm_90a "



//--------------------- .note.nv.cuinfo           --------------------------
	.section	.note.nv.cuinfo,"",@"SHT_NOTE"
	.sectionflags	@"SHF_NOTE_NV_CUINFO"
        /*0018*/ 	.short	0x0002
        /*001a*/ 	.short	0x005a
        /*001c*/ 	.short	0x0082
	.zero		2


//--------------------- .nv.info                  --------------------------
	.section	.nv.info,"",@"SHT_CUDA_INFO"
	.align	4


	//----- nvinfo : EIATTR_REGCOUNT
	.align		4
        /*0000*/ 	.byte	0x04, 0x2f
        /*0002*/ 	.short	(.L_1 - .L_0)
	.align		4
.L_0:
        /*0004*/ 	.word	index@(gluon_mma)
        /*0008*/ 	.word	0x000000ff


	//----- nvinfo : EIATTR_FRAME_SIZE
	.align		4
.L_1:
        /*000c*/ 	.byte	0x04, 0x11
        /*000e*/ 	.short	(.L_3 - .L_2)
	.align		4
.L_2:
        /*0010*/ 	.word	index@(gluon_mma)
        /*0014*/ 	.word	0x00000058


	//----- nvinfo : EIATTR_MIN_STACK_SIZE
	.align		4
.L_3:
        /*0018*/ 	.byte	0x04, 0x12
        /*001a*/ 	.short	(.L_5 - .L_4)
	.align		4
.L_4:
        /*001c*/ 	.word	index@(gluon_mma)
        /*0020*/ 	.word	0x00000058
.L_5:


//--------------------- .nv.compat                --------------------------
	.section	.nv.compat,"",@"SHT_CUDA_COMPAT_INFO"
	.align	4
        /*0000*/ 	.byte	0x02, 0x09, 0x01, 0x00, 0x02, 0x02, 0x04, 0x00, 0x02, 0x05, 0x05, 0x00, 0x03, 0x07, 0x01, 0x01
        /*0010*/ 	.byte	0x02, 0x03, 0x00, 0x00, 0x02, 0x06, 0x01, 0x00, 0x04, 0x0b, 0x08, 0x00, 0x00, 0x00, 0x00, 0x00
        /*0020*/ 	.byte	0x00, 0x00, 0x00, 0x00


//--------------------- .nv.info.gluon_mma        --------------------------
	.section	.nv.info.gluon_mma,"",@"SHT_CUDA_INFO"
	.sectionflags	@""
	.align	4


	//----- nvinfo : EIATTR_CUDA_API_VERSION
	.align		4
        /*0000*/ 	.byte	0x04, 0x37
        /*0002*/ 	.short	(.L_7 - .L_6)
.L_6:
        /*0004*/ 	.word	0x00000082


	//----- nvinfo : EIATTR_KPARAM_INFO
	.align		4
.L_7:
        /*0008*/ 	.byte	0x04, 0x17
        /*000a*/ 	.short	(.L_9 - .L_8)
.L_8:
        /*000c*/ 	.word	0x00000000
        /*0010*/ 	.short	0x0004
        /*0012*/ 	.short	0x0020
        /*0014*/ 	.byte	0x00, 0xf4, 0x21, 0x00


	//----- nvinfo : EIATTR_KPARAM_INFO
	.align		4
.L_9:
        /*0018*/ 	.byte	0x04, 0x17
        /*001a*/ 	.short	(.L_11 - .L_10)
.L_10:
        /*001c*/ 	.word	0x00000000
        /*0020*/ 	.short	0x0003
        /*0022*/ 	.short	0x0018
        /*0024*/ 	.byte	0x00, 0xf4, 0x21, 0x00


	//----- nvinfo : EIATTR_KPARAM_INFO
	.align		4
.L_11:
        /*0028*/ 	.byte	0x04, 0x17
        /*002a*/ 	.short	(.L_13 - .L_12)
.L_12:
        /*002c*/ 	.word	0x00000000
        /*0030*/ 	.short	0x0002
        /*0032*/ 	.short	0x0010
        /*0034*/ 	.byte	0x00, 0xf4, 0x21, 0x00


	//----- nvinfo : EIATTR_KPARAM_INFO
	.align		4
.L_13:
        /*0038*/ 	.byte	0x04, 0x17
        /*003a*/ 	.short	(.L_15 - .L_14)
.L_14:
        /*003c*/ 	.word	0x00000000
        /*0040*/ 	.short	0x0001
        /*0042*/ 	.short	0x0008
        /*0044*/ 	.byte	0x00, 0xf4, 0x21, 0x00


	//----- nvinfo : EIATTR_KPARAM_INFO
	.align		4
.L_15:
        /*0048*/ 	.byte	0x04, 0x17
        /*004a*/ 	.short	(.L_17 - .L_16)
.L_16:
        /*004c*/ 	.word	0x00000000
        /*0050*/ 	.short	0x0000
        /*0052*/ 	.short	0x0000
        /*0054*/ 	.byte	0x00, 0xf4, 0x21, 0x00


	//----- nvinfo : EIATTR_SPARSE_MMA_MASK
	.align		4
.L_17:
        /*0058*/ 	.byte	0x03, 0x50
        /*005a*/ 	.short	0x0000


	//----- nvinfo : EIATTR_MAXREG_COUNT
	.align		4
        /*005c*/ 	.byte	0x03, 0x1b
        /*005e*/ 	.short	0x00ff


	//----- nvinfo : EIATTR_NUM_BARRIERS
	.align		4
        /*0060*/ 	.byte	0x02, 0x4c
        /*0062*/ 	.byte	0x01
	.zero		1


	//----- nvinfo : EIATTR_ANNOTATIONS
	.align		4
        /*0064*/ 	.byte	0x04, 0x55
        /*0066*/ 	.short	(.L_19 - .L_18)


	//   ....[0]....
.L_18:
        /*0068*/ 	.word	0x00000001
        /*006c*/ 	.byte	0xc0, 0x46, 0x00, 0x00, 0x01, 0x00, 0x00, 0x00, 0xd0, 0x46, 0x00, 0x00, 0x01, 0x00, 0x00, 0x00
        /* <DEDUP_REMOVED lines=20> */
        /*01bc*/ 	.byte	0x00, 0x78, 0x00, 0x00, 0x01, 0x00, 0x00, 0x00, 0x10, 0x78, 0x00, 0x00


	//----- nvinfo : EIATTR_MERCURY_ISA_VERSION
	.align		4
.L_19:
        /*01c8*/ 	.byte	0x03, 0x5f
        /*01ca*/ 	.short	0x0101


	//----- nvinfo : EIATTR_EXIT_INSTR_OFFSETS
	.align		4
        /*01cc*/ 	.byte	0x04, 0x1c
        /*01ce*/ 	.short	(.L_21 - .L_20)


	//   ....[0]....
.L_20:
        /*01d0*/ 	.word	0x000084f0


	//----- nvinfo : EIATTR_REQNTID
	.align		4
.L_21:
        /*01d4*/ 	.byte	0x04, 0x10
        /*01d6*/ 	.short	(.L_23 - .L_22)
.L_22:
        /*01d8*/ 	.word	0x00000080
        /*01dc*/ 	.word	0x00000001
        /*01e0*/ 	.word	0x00000001


	//----- nvinfo : EIATTR_CBANK_PARAM_SIZE
	.align		4
.L_23:
        /*01e4*/ 	.byte	0x03, 0x19
        /*01e6*/ 	.short	0x0028


	//----- nvinfo : EIATTR_PARAM_CBANK
	.align		4
        /*01e8*/ 	.byte	0x04, 0x0a
        /*01ea*/ 	.short	(.L_25 - .L_24)
	.align		4
.L_24:
        /*01ec*/ 	.word	index@(.nv.constant0.gluon_mma)
        /*01f0*/ 	.short	0x0210
        /*01f2*/ 	.short	0x0028


	//----- nvinfo : EIATTR_SW_WAR
	.align		4
.L_25:
        /*01f4*/ 	.byte	0x04, 0x36
        /*01f6*/ 	.short	(.L_27 - .L_26)
.L_26:
        /*01f8*/ 	.word	0x00000008
.L_27:


//--------------------- .nv.callgraph             --------------------------
	.section	.nv.callgraph,"",@"SHT_CUDA_CALLGRAPH"
	.align	4
	.sectionentsize	8
	.align		4
        /*0000*/ 	.word	0x00000000
	.align		4
        /*0004*/ 	.word	0xffffffff
	.align		4
        /*0008*/ 	.word	0x00000000
	.align		4
        /*000c*/ 	.word	0xfffffffe
	.align		4
        /*0010*/ 	.word	0x00000000
	.align		4
        /*0014*/ 	.word	0xfffffffd
	.align		4
        /*0018*/ 	.word	0x00000000
	.align		4
        /*001c*/ 	.word	0xfffffffc


//--------------------- .text.gluon_mma           --------------------------
	.section	.text.gluon_mma,"ax",@progbits
	.align	128
        .global         gluon_mma
        .type           gluon_mma,@function
        .size           gluon_mma,(.L_x_1 - gluon_mma)
        .other          gluon_mma,@"STO_CUDA_ENTRY STV_DEFAULT"
gluon_mma:
.text.gluon_mma:
[----:B------:R-:W0:Y:S01]  /*0000*/  LDC R1, c[0x0][0x28] ;  /* 0x00000a00ff017b82 */ /* 0x000e220000000800 */
[----:B------:R-:W1:Y:S07]  /*0010*/  S2R R81, SR_TID.X ;  /* 0x0000000000517919 */ /* 0x000e6e0000002100 */
[----:B------:R-:W2:Y:S01]  /*0020*/  LDC.64 R98, c[0x0][0x210] ;  /* 0x00008400ff627b82 */ /* 0x000ea20000000a00 */
[----:B------:R-:W-:Y:S01]  /*0030*/  ULDC.64 UR16, c[0x0][0x208] ;  /* 0x0000820000107ab9 */ /* 0x000fe20000000a00 */
[----:B0-----:R-:W-:Y:S01]  /*0040*/  VIADD R1, R1, 0xffffffa8 ;  /* 0xffffffa801017836 */ /* 0x001fe20000000000 */
[----:B-1----:R-:W-:-:S02]  /*0050*/  SHF.R.U32.HI R35, RZ, 0x5, R81 ;  /* 0x00000005ff237819 */ /* 0x002fc40000011651 */
[----:B------:R-:W-:Y:S02]  /*0060*/  LOP3.LUT R248, R81, 0x60, RZ, 0xc0, !PT ;  /* 0x0000006051f87812 */ /* 0x000fe400078ec0ff */
[----:B------:R-:W-:Y:S02]  /*0070*/  SGXT.U32 R35, R35, 0x2 ;  /* 0x000000022323781a */ /* 0x000fe40000000000 */
[C---:B--2---:R-:W-:Y:S01]  /*0080*/  LEA R2, P0, R248.reuse, R98, 0x3 ;  /* 0x00000062f8027211 */ /* 0x044fe200078018ff */
[----:B------:R-:W-:Y:S01]  /*0090*/  IMAD.SHL.U32 R164, R248, 0x4, RZ ;  /* 0x00000004f8a47824 */ /* 0x000fe200078e00ff */
[C---:B------:R-:W-:Y:S02]  /*00a0*/  LOP3.LUT R161, R35.reuse, 0x8, RZ, 0xfc, !PT ;  /* 0x0000000823a17812 */ /* 0x040fe400078efcff */
[----:B------:R-:W-:Y:S02]  /*00b0*/  LOP3.LUT R163, R35, 0x4, RZ, 0xfc, !PT ;  /* 0x0000000423a37812 */ /* 0x000fe400078efcff */
[----:B------:R-:W-:-:S02]  /*00c0*/  SHF.L.U32 R8, R161, 0x7, RZ ;  /* 0x00000007a1087819 */ /* 0x000fc400000006ff */
[-C--:B------:R-:W-:Y:S01]  /*00d0*/  LEA R6, P1, R161, R98.reuse, 0x8 ;  /* 0x00000062a1067211 */ /* 0x080fe200078240ff */
[----:B------:R-:W-:Y:S01]  /*00e0*/  IMAD.SHL.U32 R0, R163, 0x80, RZ ;  /* 0x00000080a3007824 */ /* 0x000fe200078e00ff */
[----:B------:R-:W-:Y:S02]  /*00f0*/  LOP3.LUT R81, R81, 0x1f, RZ, 0xc0, !PT ;  /* 0x0000001f51517812 */ /* 0x000fe400078ec0ff */
[-C--:B------:R-:W-:Y:S02]  /*0100*/  LEA.HI.X R7, R8, R99.reuse, RZ, 0x1, P1 ;  /* 0x0000006308077211 */ /* 0x080fe400008f0cff */
[----:B------:R-:W-:Y:S02]  /*0110*/  LEA.HI.X R3, R164, R99, RZ, 0x1, P0 ;  /* 0x00000063a4037211 */ /* 0x000fe400000f0cff */
[----:B------:R-:W-:Y:S01]  /*0120*/  LEA R4, P0, R163, R98, 0x8 ;  /* 0x00000062a3047211 */ /* 0x000fe200078040ff */
[----:B------:R-:W-:Y:S01]  /*0130*/  IMAD.WIDE.U32 R6, R81, 0x2, R6 ;  /* 0x0000000251067825 */ /* 0x000fe200078e0006 */
[----:B------:R-:W-:-:S02]  /*0140*/  LOP3.LUT R159, R35, 0xc, RZ, 0xfc, !PT ;  /* 0x0000000c239f7812 */ /* 0x000fc400078efcff */
[-C--:B------:R-:W-:Y:S01]  /*0150*/  LEA.HI.X R5, R0, R99.reuse, RZ, 0x1, P0 ;  /* 0x0000006300057211 */ /* 0x080fe200000f0cff */
[----:B------:R-:W-:Y:S01]  /*0160*/  IMAD.WIDE.U32 R2, R81, 0x2, R2 ;  /* 0x0000000251027825 */ /* 0x000fe200078e0002 */
[----:B------:R-:W2:Y:S01]  /*0170*/  LDG.E.U16 R170, desc[UR16][R6.64] ;  /* 0x0000001006aa7981 */ /* 0x000ea2000c1e1500 */
[C---:B------:R-:W-:Y:S02]  /*0180*/  LEA R64, P0, R159.reuse, R98, 0x8 ;  /* 0x000000629f407211 */ /* 0x040fe400078040ff */
[----:B------:R-:W-:Y:S01]  /*0190*/  IMAD.SHL.U32 R0, R159, 0x80, RZ ;  /* 0x000000809f007824 */ /* 0x000fe200078e00ff */
[----:B------:R-:W3:Y:S04]  /*01a0*/  LDG.E.U16 R172, desc[UR16][R6.64+0x40] ;  /* 0x0000401006ac7981 */ /* 0x000ee8000c1e1500 */
[----:B------:R-:W-:Y:S01]  /*01b0*/  LEA.HI.X R65, R0, R99, RZ, 0x1, P0 ;  /* 0x0000006300417211 */ /* 0x000fe200000f0cff */
[C---:B------:R-:W-:Y:S01]  /*01c0*/  IMAD.WIDE.U32 R4, R81.reuse, 0x2, R4 ;  /* 0x0000000251047825 */ /* 0x040fe200078e0004 */
[----:B------:R-:W4:Y:S03]  /*01d0*/  LDG.E.U16 R180, desc[UR16][R6.64+0x80] ;  /* 0x0000801006b47981 */ /* 0x000f26000c1e1500 */
[----:B------:R-:W-:Y:S01]  /*01e0*/  IMAD.WIDE.U32 R64, R81, 0x2, R64 ;  /* 0x0000000251407825 */ /* 0x000fe200078e0040 */
[----:B------:R-:W5:Y:S04]  /*01f0*/  LDG.E.U16 R174, desc[UR16][R4.64+0x40] ;  /* 0x0000401004ae7981 */ /* 0x000f68000c1e1500 */
[----:B------:R-:W3:Y:S04]  /*0200*/  LDG.E.U16 R176, desc[UR16][R4.64+0xc0] ;  /* 0x0000c01004b07981 */ /* 0x000ee8000c1e1500 */
[----:B------:R-:W4:Y:S04]  /*0210*/  LDG.E.U16 R184, desc[UR16][R6.64+0xc0] ;  /* 0x0000c01006b87981 */ /* 0x000f28000c1e1500 */
[----:B------:R-:W4:Y:S04]  /*0220*/  LDG.E.U16 R182, desc[UR16][R64.64] ;  /* 0x0000001040b67981 */ /* 0x000f28000c1e1500 */
[----:B------:R-:W4:Y:S04]  /*0230*/  LDG.E.U16 R178, desc[UR16][R64.64+0x80] ;  /* 0x0000801040b27981 */ /* 0x000f28000c1e1500 */
[----:B------:R-:W4:Y:S04]  /*0240*/  LDG.E.U16 R154, desc[UR16][R2.64] ;  /* 0x00000010029a7981 */ /* 0x000f28000c1e1500 */
[----:B------:R-:W4:Y:S04]  /*0250*/  LDG.E.U16 R156, desc[UR16][R2.64+0x40] ;  /* 0x00004010029c7981 */ /* 0x000f28000c1e1500 */
[----:B------:R-:W4:Y:S04]  /*0260*/  LDG.E.U16 R158, desc[UR16][R2.64+0x80] ;  /* 0x00008010029e7981 */ /* 0x000f28000c1e1500 */
[----:B------:R0:W4:Y:S04]  /*0270*/  LDG.E.U16 R166, desc[UR16][R2.64+0xc0] ;  /* 0x0000c01002a67981 */ /* 0x000128000c1e1500 */
[----:B------:R-:W4:Y:S04]  /*0280*/  LDG.E.U16 R162, desc[UR16][R4.64] ;  /* 0x0000001004a27981 */ /* 0x000f28000c1e1500 */
[----:B------:R1:W4:Y:S04]  /*0290*/  LDG.E.U16 R160, desc[UR16][R4.64+0x80] ;  /* 0x0000801004a07981 */ /* 0x000328000c1e1500 */
[----:B------:R-:W4:Y:S01]  /*02a0*/  LDG.E.U16 R168, desc[UR16][R64.64+0x40] ;  /* 0x0000401040a87981 */ /* 0x000f22000c1e1500 */
[----:B------:R-:W-:-:S02]  /*02b0*/  LOP3.LUT R157, R35, 0x10, RZ, 0xfc, !PT ;  /* 0x00000010239d7812 */ /* 0x000fc400078efcff */
[C---:B------:R-:W-:Y:S02]  /*02c0*/  LOP3.LUT R155, R35.reuse, 0x14, RZ, 0xfc, !PT ;  /* 0x00000014239b7812 */ /* 0x040fe400078efcff */
[C---:B------:R-:W-:Y:S02]  /*02d0*/  LOP3.LUT R111, R35.reuse, 0x1c, RZ, 0xfc, !PT ;  /* 0x0000001c236f7812 */ /* 0x040fe400078efcff */
[C---:B------:R-:W-:Y:S02]  /*02e0*/  LOP3.LUT R107, R35.reuse, 0x20, RZ, 0xfc, !PT ;  /* 0x00000020236b7812 */ /* 0x040fe400078efcff */
[C---:B------:R-:W-:Y:S02]  /*02f0*/  LOP3.LUT R57, R35.reuse, 0x24, RZ, 0xfc, !PT ;  /* 0x0000002423397812 */ /* 0x040fe400078efcff */
[C---:B------:R-:W-:Y:S02]  /*0300*/  LOP3.LUT R115, R35.reuse, 0x18, RZ, 0xfc, !PT ;  /* 0x0000001823737812 */ /* 0x040fe400078efcff */
[----:B------:R-:W-:Y:S01]  /*0310*/  LOP3.LUT R83, R35, 0x28, RZ, 0xfc, !PT ;  /* 0x0000002823537812 */ /* 0x000fe200078efcff */
[----:B0-----:R-:W-:Y:S01]  /*0320*/  IMAD.SHL.U32 R2, R157, 0x80, RZ ;  /* 0x000000809d027824 */ /* 0x001fe200078e00ff */
[----:B------:R-:W-:Y:S01]  /*0330*/  LOP3.LUT R31, R35, 0x2c, RZ, 0xfc, !PT ;  /* 0x0000002c231f7812 */ /* 0x000fe200078efcff */
[----:B-1----:R-:W-:Y:S01]  /*0340*/  IMAD.SHL.U32 R4, R155, 0x80, RZ ;  /* 0x000000809b047824 */ /* 0x002fe200078e00ff */
[----:B------:R-:W-:Y:S01]  /*0350*/  LOP3.LUT R49, R35, 0x30, RZ, 0xfc, !PT ;  /* 0x0000003023317812 */ /* 0x000fe200078efcff */
[----:B------:R-:W-:Y:S01]  /*0360*/  IMAD.SHL.U32 R8, R111, 0x80, RZ ;  /* 0x000000806f087824 */ /* 0x000fe200078e00ff */
[----:B------:R-:W-:Y:S01]  /*0370*/  LOP3.LUT R25, R35, 0x34, RZ, 0xfc, !PT ;  /* 0x0000003423197812 */ /* 0x000fe200078efcff */
[----:B------:R-:W-:Y:S01]  /*0380*/  IMAD.SHL.U32 R10, R107, 0x80, RZ ;  /* 0x000000806b0a7824 */ /* 0x000fe200078e00ff */
[----:B------:R-:W-:Y:S01]  /*0390*/  LOP3.LUT R29, R35, 0x3c, RZ, 0xfc, !PT ;  /* 0x0000003c231d7812 */ /* 0x000fe200078efcff */
[----:B------:R-:W-:Y:S01]  /*03a0*/  IMAD.SHL.U32 R12, R57, 0x80, RZ ;  /* 0x00000080390c7824 */ /* 0x000fe200078e00ff */
[----:B------:R-:W-:-:S02]  /*03b0*/  LOP3.LUT R53, R35, 0x40, RZ, 0xfc, !PT ;  /* 0x0000004023357812 */ /* 0x000fc400078efcff */
[----:B------:R-:W-:Y:S02]  /*03c0*/  LOP3.LUT R55, R35, 0x44, RZ, 0xfc, !PT ;  /* 0x0000004423377812 */ /* 0x000fe400078efcff */
[----:B------:R-:W-:Y:S02]  /*03d0*/  SHF.L.U32 R6, R115, 0x7, RZ ;  /* 0x0000000773067819 */ /* 0x000fe400000006ff */
[----:B------:R-:W-:Y:S02]  /*03e0*/  SHF.L.U32 R14, R83, 0x7, RZ ;  /* 0x00000007530e7819 */ /* 0x000fe400000006ff */
[-C--:B------:R-:W-:Y:S02]  /*03f0*/  LEA R68, P1, R157, R98.reuse, 0x8 ;  /* 0x000000629d447211 */ /* 0x080fe400078240ff */
[-C--:B------:R-:W-:Y:S02]  /*0400*/  LEA R72, P0, R155, R98.reuse, 0x8 ;  /* 0x000000629b487211 */ /* 0x080fe400078040ff */
[----:B------:R-:W-:-:S02]  /*0410*/  LEA R78, P4, R115, R98, 0x8 ;  /* 0x00000062734e7211 */ /* 0x000fc400078840ff */
[-C--:B------:R-:W-:Y:S02]  /*0420*/  LEA R94, P6, R111, R98.reuse, 0x8 ;  /* 0x000000626f5e7211 */ /* 0x080fe400078c40ff */
[-C--:B------:R-:W-:Y:S02]  /*0430*/  LEA R96, P5, R107, R98.reuse, 0x8 ;  /* 0x000000626b607211 */ /* 0x080fe400078a40ff */
[-C--:B------:R-:W-:Y:S02]  /*0440*/  LEA R60, P3, R57, R98.reuse, 0x8 ;  /* 0x00000062393c7211 */ /* 0x080fe400078640ff */
[----:B------:R-:W-:Y:S02]  /*0450*/  LEA R62, P2, R83, R98, 0x8 ;  /* 0x00000062533e7211 */ /* 0x000fe400078440ff */
[----:B------:R-:W-:Y:S01]  /*0460*/  LOP3.LUT R47, R35, 0x38, RZ, 0xfc, !PT ;  /* 0x00000038232f7812 */ /* 0x000fe200078efcff */
[----:B------:R-:W-:Y:S01]  /*0470*/  IMAD.SHL.U32 R16, R31, 0x80, RZ ;  /* 0x000000801f107824 */ /* 0x000fe200078e00ff */
        /* <DEDUP_REMOVED lines=10> */
[----:B------:R-:W-:-:S02]  /*0520*/  LEA.HI.X R69, R2, R99, RZ, 0x1, P1 ;  /* 0x0000006302457211 */ /* 0x000fc400008f0cff */
[-C--:B------:R-:W-:Y:S02]  /*0530*/  LEA.HI.X R73, R4, R99.reuse, RZ, 0x1, P0 ;  /* 0x0000006304497211 */ /* 0x080fe400000f0cff */
[-C--:B------:R-:W-:Y:S02]  /*0540*/  LEA.HI.X R79, R6, R99.reuse, RZ, 0x1, P4 ;  /* 0x00000063064f7211 */ /* 0x080fe400020f0cff */
[-C--:B------:R-:W-:Y:S02]  /*0550*/  LEA.HI.X R95, R8, R99.reuse, RZ, 0x1, P6 ;  /* 0x00000063085f7211 */ /* 0x080fe400030f0cff */
[-C--:B------:R-:W-:Y:S02]  /*0560*/  LEA.HI.X R97, R10, R99.reuse, RZ, 0x1, P5 ;  /* 0x000000630a617211 */ /* 0x080fe400028f0cff */
[-C--:B------:R-:W-:Y:S02]  /*0570*/  LEA.HI.X R61, R12, R99.reuse, RZ, 0x1, P3 ;  /* 0x000000630c3d7211 */ /* 0x080fe400018f0cff */
[----:B------:R-:W-:-:S02]  /*0580*/  LEA.HI.X R63, R14, R99, RZ, 0x1, P2 ;  /* 0x000000630e3f7211 */ /* 0x000fc400010f0cff */
[----:B------:R-:W-:Y:S02]  /*0590*/  SHF.L.U32 R22, R47, 0x7, RZ ;  /* 0x000000072f167819 */ /* 0x000fe400000006ff */
[-C--:B------:R-:W-:Y:S02]  /*05a0*/  LEA R66, P1, R31, R98.reuse, 0x8 ;  /* 0x000000621f427211 */ /* 0x080fe400078240ff */
[-C--:B------:R-:W-:Y:S02]  /*05b0*/  LEA R70, P0, R49, R98.reuse, 0x8 ;  /* 0x0000006231467211 */ /* 0x080fe400078040ff */
[-C--:B------:R-:W-:Y:S02]  /*05c0*/  LEA R74, P4, R25, R98.reuse, 0x8 ;  /* 0x00000062194a7211 */ /* 0x080fe400078840ff */
[-C--:B------:R-:W-:Y:S02]  /*05d0*/  LEA R76, P6, R47, R98.reuse, 0x8 ;  /* 0x000000622f4c7211 */ /* 0x080fe400078c40ff */
[----:B------:R-:W-:-:S02]  /*05e0*/  LEA R92, P5, R29, R98, 0x8 ;  /* 0x000000621d5c7211 */ /* 0x000fc400078a40ff */
[-C--:B------:R-:W-:Y:S02]  /*05f0*/  LEA R90, P3, R53, R98.reuse, 0x8 ;  /* 0x00000062355a7211 */ /* 0x080fe400078640ff */
[----:B------:R-:W-:Y:S02]  /*0600*/  LEA R88, P2, R55, R98, 0x8 ;  /* 0x0000006237587211 */ /* 0x000fe400078440ff */
[C---:B------:R-:W-:Y:S02]  /*0610*/  LOP3.LUT R39, R35.reuse, 0x48, RZ, 0xfc, !PT ;  /* 0x0000004823277812 */ /* 0x040fe400078efcff */
        /* <DEDUP_REMOVED lines=10> */
[----:B------:R-:W-:-:S02]  /*06c0*/  LOP3.LUT R41, R35, 0x74, RZ, 0xfc, !PT ;  /* 0x0000007423297812 */ /* 0x000fc400078efcff */
[C---:B------:R-:W-:Y:S02]  /*06d0*/  LOP3.LUT R59, R35.reuse, 0x78, RZ, 0xfc, !PT ;  /* 0x00000078233b7812 */ /* 0x040fe400078efcff */
[----:B------:R-:W-:Y:S02]  /*06e0*/  LOP3.LUT R35, R35, 0x7c, RZ, 0xfc, !PT ;  /* 0x0000007c23237812 */ /* 0x000fe400078efcff */
[-C--:B------:R-:W-:Y:S02]  /*06f0*/  LEA.HI.X R67, R16, R99.reuse, RZ, 0x1, P1 ;  /* 0x0000006310437211 */ /* 0x080fe400008f0cff */
[-C--:B------:R-:W-:Y:S02]  /*0700*/  LEA.HI.X R71, R18, R99.reuse, RZ, 0x1, P0 ;  /* 0x0000006312477211 */ /* 0x080fe400000f0cff */
[-C--:B------:R-:W-:Y:S02]  /*0710*/  LEA.HI.X R75, R20, R99.reuse, RZ, 0x1, P4 ;  /* 0x00000063144b7211 */ /* 0x080fe400020f0cff */
[----:B------:R-:W-:-:S02]  /*0720*/  LEA.HI.X R77, R22, R99, RZ, 0x1, P6 ;  /* 0x00000063164d7211 */ /* 0x000fc400030f0cff */
[-C--:B------:R-:W-:Y:S02]  /*0730*/  LEA.HI.X R93, R24, R99.reuse, RZ, 0x1, P5 ;  /* 0x00000063185d7211 */ /* 0x080fe400028f0cff */
[-C--:B------:R-:W-:Y:S02]  /*0740*/  LEA.HI.X R91, R26, R99.reuse, RZ, 0x1, P3 ;  /* 0x000000631a5b7211 */ /* 0x080fe400018f0cff */
[----:B------:R-:W-:Y:S02]  /*0750*/  LEA.HI.X R89, R28, R99, RZ, 0x1, P2 ;  /* 0x000000631c597211 */ /* 0x000fe400010f0cff */
[----:B------:R-:W-:Y:S02]  /*0760*/  SHF.L.U32 R30, R39, 0x7, RZ ;  /* 0x00000007271e7819 */ /* 0x000fe400000006ff */
[----:B------:R-:W-:Y:S02]  /*0770*/  SHF.L.U32 R0, R23, 0x7, RZ ;  /* 0x0000000717007819 */ /* 0x000fe400000006ff */
[----:B------:R-:W-:-:S02]  /*0780*/  LEA R86, P1, R39, R98, 0x8 ;  /* 0x0000006227567211 */ /* 0x000fc400078240ff */
[-C--:B------:R-:W-:Y:S02]  /*0790*/  LEA R120, P0, R37, R98.reuse, 0x8 ;  /* 0x0000006225787211 */ /* 0x080fe400078040ff */
[-C--:B------:R-:W-:Y:S02]  /*07a0*/  LEA R122, P4, R85, R98.reuse, 0x8 ;  /* 0x00000062557a7211 */ /* 0x080fe400078840ff */
[-C--:B------:R-:W-:Y:S02]  /*07b0*/  LEA R124, P6, R51, R98.reuse, 0x8 ;  /* 0x00000062337c7211 */ /* 0x080fe400078c40ff */
[-C--:B------:R-:W-:Y:S02]  /*07c0*/  LEA R128, P5, R23, R98.reuse, 0x8 ;  /* 0x0000006217807211 */ /* 0x080fe400078a40ff */
[-C--:B------:R-:W-:Y:S02]  /*07d0*/  LEA R118, P3, R43, R98.reuse, 0x8 ;  /* 0x000000622b767211 */ /* 0x080fe400078640ff */
[----:B------:R-:W-:Y:S01]  /*07e0*/  LEA R16, P2, R19, R98, 0x8 ;  /* 0x0000006213107211 */ /* 0x000fe200078440ff */
[----:B------:R-:W-:Y:S01]  /*07f0*/  IMAD.SHL.U32 R42, R45, 0x80, RZ ;  /* 0x000000802d2a7824 */ /* 0x000fe200078e00ff */
[-C--:B------:R-:W-:Y:S01]  /*0800*/  LEA.HI.X R87, R30, R99.reuse, RZ, 0x1, P1 ;  /* 0x000000631e577211 */ /* 0x080fe200008f0cff */
[----:B------:R-:W-:Y:S01]  /*0810*/  IMAD.SHL.U32 R46, R21, 0x80, RZ ;  /* 0x00000080152e7824 */ /* 0x000fe200078e00ff */
[-C--:B------:R-:W-:Y:S01]  /*0820*/  LEA.HI.X R121, R32, R99.reuse, RZ, 0x1, P0 ;  /* 0x0000006320797211 */ /* 0x080fe200000f0cff */
[----:B------:R-:W-:Y:S01]  /*0830*/  IMAD.SHL.U32 R48, R27, 0x80, RZ ;  /* 0x000000801b307824 */ /* 0x000fe200078e00ff */
[-C--:B------:R-:W-:Y:S01]  /*0840*/  LEA.HI.X R123, R34, R99.reuse, RZ, 0x1, P4 ;  /* 0x00000063227b7211 */ /* 0x080fe200020f0cff */
[----:B------:R-:W-:Y:S01]  /*0850*/  IMAD.SHL.U32 R50, R41, 0x80, RZ ;  /* 0x0000008029327824 */ /* 0x000fe200078e00ff */
[-C--:B------:R-:W-:Y:S01]  /*0860*/  LEA.HI.X R125, R36, R99.reuse, RZ, 0x1, P6 ;  /* 0x00000063247d7211 */ /* 0x080fe200030f0cff */
[----:B------:R-:W-:Y:S01]  /*0870*/  IMAD.SHL.U32 R54, R35, 0x80, RZ ;  /* 0x0000008023367824 */ /* 0x000fe200078e00ff */
[----:B------:R-:W-:-:S02]  /*0880*/  LEA.HI.X R129, R0, R99, RZ, 0x1, P5 ;  /* 0x0000006300817211 */ /* 0x000fc400028f0cff */
[-C--:B------:R-:W-:Y:S01]  /*0890*/  LEA.HI.X R119, R38, R99.reuse, RZ, 0x1, P3 ;  /* 0x0000006326777211 */ /* 0x080fe200018f0cff */
[----:B------:R-:W-:Y:S01]  /*08a0*/  IMAD.WIDE.U32 R78, R81, 0x2, R78 ;  /* 0x00000002514e7825 */ /* 0x000fe200078e004e */
[----:B------:R-:W-:Y:S01]  /*08b0*/  LEA.HI.X R17, R40, R99, RZ, 0x1, P2 ;  /* 0x0000006328117211 */ /* 0x000fe200010f0cff */
[----:B------:R-:W4:Y:S01]  /*08c0*/  LDG.E.U16 R0, desc[UR16][R64.64+0xc0] ;  /* 0x0000c01040007981 */ /* 0x000f22000c1e1500 */
[----:B------:R-:W-:Y:S02]  /*08d0*/  SHF.L.U32 R44, R33, 0x7, RZ ;  /* 0x00000007212c7819 */ /* 0x000fe400000006ff */
[----:B------:R-:W-:Y:S01]  /*08e0*/  SHF.L.U32 R52, R59, 0x7, RZ ;  /* 0x000000073b347819 */ /* 0x000fe200000006ff */
[----:B------:R-:W-:Y:S01]  /*08f0*/  IMAD.WIDE.U32 R94, R81, 0x2, R94 ;  /* 0x00000002515e7825 */ /* 0x000fe200078e005e */
[-C--:B------:R-:W-:Y:S01]  /*0900*/  LEA R14, P1, R45, R98.reuse, 0x8 ;  /* 0x000000622d0e7211 */ /* 0x080fe200078240ff */
[----:B------:R-:W4:Y:S01]  /*0910*/  LDG.E.U16 R38, desc[UR16][R78.64] ;  /* 0x000000104e267981 */ /* 0x000f22000c1e1500 */
[----:B------:R-:W-:-:S02]  /*0920*/  LEA R12, P0, R33, R98, 0x8 ;  /* 0x00000062210c7211 */ /* 0x000fc400078040ff */
[-C--:B------:R-:W-:Y:S01]  /*0930*/  LEA R10, P4, R21, R98.reuse, 0x8 ;  /* 0x00000062150a7211 */ /* 0x080fe200078840ff */
[----:B------:R-:W4:Y:S01]  /*0940*/  LDG.E.U16 R40, desc[UR16][R78.64+0x40] ;  /* 0x000040104e287981 */ /* 0x000f22000c1e1500 */
[-C--:B------:R-:W-:Y:S02]  /*0950*/  LEA R8, P6, R27, R98.reuse, 0x8 ;  /* 0x000000621b087211 */ /* 0x080fe400078c40ff */
[-C--:B------:R-:W-:Y:S01]  /*0960*/  LEA R6, P5, R41, R98.reuse, 0x8 ;  /* 0x0000006229067211 */ /* 0x080fe200078a40ff */
[----:B------:R-:W-:Y:S01]  /*0970*/  IMAD.WIDE.U32 R68, R81, 0x2, R68 ;  /* 0x0000000251447825 */ /* 0x000fe200078e0044 */
[-C--:B------:R-:W-:Y:S01]  /*0980*/  LEA R4, P3, R59, R98.reuse, 0x8 ;  /* 0x000000623b047211 */ /* 0x080fe200078640ff */
[----:B------:R-:W4:Y:S01]  /*0990*/  LDG.E.U16 R18, desc[UR16][R94.64+0x40] ;  /* 0x000040105e127981 */ /* 0x000f22000c1e1500 */
[----:B------:R-:W-:Y:S02]  /*09a0*/  LEA R2, P2, R35, R98, 0x8 ;  /* 0x0000006223027211 */ /* 0x000fe400078440ff */
[-C--:B------:R-:W-:Y:S01]  /*09b0*/  LEA.HI.X R15, R42, R99.reuse, RZ, 0x1, P1 ;  /* 0x000000632a0f7211 */ /* 0x080fe200008f0cff */
[----:B------:R-:W-:Y:S01]  /*09c0*/  IMAD.WIDE.U32 R72, R81, 0x2, R72 ;  /* 0x0000000251487825 */ /* 0x000fe200078e0048 */
[-C--:B------:R-:W-:Y:S01]  /*09d0*/  LEA.HI.X R13, R44, R99.reuse, RZ, 0x1, P0 ;  /* 0x000000632c0d7211 */ /* 0x080fe200000f0cff */
[----:B------:R-:W4:Y:S01]  /*09e0*/  LDG.E.U16 R42, desc[UR16][R78.64+0x80] ;  /* 0x000080104e2a7981 */ /* 0x000f22000c1e1500 */
[----:B------:R-:W-:-:S02]  /*09f0*/  LEA.HI.X R11, R46, R99, RZ, 0x1, P4 ;  /* 0x000000632e0b7211 */ /* 0x000fc400020f0cff */
[-C--:B------:R-:W-:Y:S01]  /*0a00*/  LEA.HI.X R9, R48, R99.reuse, RZ, 0x1, P6 ;  /* 0x0000006330097211 */ /* 0x080fe200030f0cff */
[----:B------:R0:W4:Y:S01]  /*0a10*/  LDG.E.U16 R44, desc[UR16][R78.64+0xc0] ;  /* 0x0000c0104e2c7981 */ /* 0x000122000c1e1500 */
[-C--:B------:R-:W-:Y:S02]  /*0a20*/  LEA.HI.X R7, R50, R99.reuse, RZ, 0x1, P5 ;  /* 0x0000006332077211 */ /* 0x080fe400028f0cff */
[-C--:B------:R-:W-:Y:S01]  /*0a30*/  LEA.HI.X R5, R52, R99.reuse, RZ, 0x1, P3 ;  /* 0x0000006334057211 */ /* 0x080fe200018f0cff */
[----:B------:R-:W4:Y:S01]  /*0a40*/  LDG.E.U16 R46, desc[UR16][R94.64] ;  /* 0x000000105e2e7981 */ /* 0x000f22000c1e1500 */
[----:B------:R-:W-:Y:S01]  /*0a50*/  LEA.HI.X R3, R54, R99, RZ, 0x1, P2 ;  /* 0x0000006336037211 */ /* 0x000fe200010f0cff */
[C---:B------:R-:W-:Y:S02]  /*0a60*/  IMAD.WIDE.U32 R98, R81.reuse, 0x2, R60 ;  /* 0x0000000251627825 */ /* 0x040fe400078e003c */
[----:B------:R-:W4:Y:S02]  /*0a70*/  LDG.E.U16 R52, desc[UR16][R94.64+0x80] ;  /* 0x000080105e347981 */ /* 0x000f24000c1e1500 */
[----:B0-----:R-:W-:-:S02]  /*0a80*/  IMAD.WIDE.U32 R78, R81, 0x2, R62 ;  /* 0x00000002514e7825 */ /* 0x001fc400078e003e */
[----:B------:R0:W4:Y:S02]  /*0a90*/  LDG.E.U16 R54, desc[UR16][R94.64+0xc0] ;  /* 0x0000c0105e367981 */ /* 0x000124000c1e1500 */
[C---:B------:R-:W-:Y:S02]  /*0aa0*/  IMAD.WIDE.U32 R96, R81.reuse, 0x2, R96 ;  /* 0x0000000251607825 */ /* 0x040fe400078e0060 */
[----:B------:R-:W4:Y:S02]  /*0ab0*/  LDG.E.U16 R34, desc[UR16][R98.64] ;  /* 0x0000001062227981 */ /* 0x000f24000c1e1500 */
[C---:B------:R-:W-:Y:S02]  /*0ac0*/  IMAD.WIDE.U32 R100, R81.reuse, 0x2, R70 ;  /* 0x0000000251647825 */ /* 0x040fe400078e0046 */
[----:B------:R-:W4:Y:S02]  /*0ad0*/  LDG.E.U16 R62, desc[UR16][R98.64+0x40] ;  /* 0x00004010623e7981 */ /* 0x000f24000c1e1500 */
[----:B0-----:R-:W-:-:S02]  /*0ae0*/  IMAD.WIDE.U32 R94, R81, 0x2, R66 ;  /* 0x00000002515e7825 */ /* 0x001fc400078e0042 */
[----:B------:R-:W4:Y:S02]  /*0af0*/  LDG.E.U16 R63, desc[UR16][R98.64+0x80] ;  /* 0x00008010623f7981 */ /* 0x000f24000c1e1500 */
[C---:B------:R-:W-:Y:S02]  /*0b00*/  IMAD.WIDE.U32 R102, R81.reuse, 0x2, R76 ;  /* 0x0000000251667825 */ /* 0x040fe400078e004c */
[----:B------:R0:W4:Y:S02]  /*0b10*/  LDG.E.U16 R64, desc[UR16][R98.64+0xc0] ;  /* 0x0000c01062407981 */ /* 0x000124000c1e1500 */
[C---:B------:R-:W-:Y:S02]  /*0b20*/  IMAD.WIDE.U32 R104, R81.reuse, 0x2, R92 ;  /* 0x0000000251687825 */ /* 0x040fe400078e005c */
[----:B------:R-:W4:Y:S02]  /*0b30*/  LDG.E.U16 R20, desc[UR16][R68.64] ;  /* 0x0000001044147981 */ /* 0x000f24000c1e1500 */
[----:B------:R-:W-:-:S02]  /*0b40*/  IMAD.WIDE.U32 R116, R81, 0x2, R86 ;  /* 0x0000000251747825 */ /* 0x000fc400078e0056 */
[----:B------:R-:W4:Y:S02]  /*0b50*/  LDG.E.U16 R22, desc[UR16][R68.64+0x40] ;  /* 0x0000401044167981 */ /* 0x000f24000c1e1500 */
[C---:B0-----:R-:W-:Y:S02]  /*0b60*/  IMAD.WIDE.U32 R98, R81.reuse, 0x2, R74 ;  /* 0x0000000251627825 */ /* 0x041fe400078e004a */
[----:B------:R-:W4:Y:S02]  /*0b70*/  LDG.E.U16 R24, desc[UR16][R68.64+0x80] ;  /* 0x0000801044187981 */ /* 0x000f24000c1e1500 */
[C---:B------:R-:W-:Y:S02]  /*0b80*/  IMAD.WIDE.U32 R120, R81.reuse, 0x2, R120 ;  /* 0x0000000251787825 */ /* 0x040fe400078e0078 */
[----:B------:R-:W4:Y:S02]  /*0b90*/  LDG.E.U16 R26, desc[UR16][R68.64+0xc0] ;  /* 0x0000c010441a7981 */ /* 0x000f24000c1e1500 */
[----:B------:R-:W-:-:S02]  /*0ba0*/  IMAD.WIDE.U32 R128, R81, 0x2, R128 ;  /* 0x0000000251807825 */ /* 0x000fc400078e0080 */
[----:B------:R-:W4:Y:S02]  /*0bb0*/  LDG.E.U16 R28, desc[UR16][R72.64] ;  /* 0x00000010481c7981 */ /* 0x000f24000c1e1500 */
[C---:B------:R-:W-:Y:S02]  /*0bc0*/  IMAD.WIDE.U32 R14, R81.reuse, 0x2, R14 ;  /* 0x00000002510e7825 */ /* 0x040fe400078e000e */
[----:B------:R-:W4:Y:S02]  /*0bd0*/  LDG.E.U16 R30, desc[UR16][R72.64+0x40] ;  /* 0x00004010481e7981 */ /* 0x000f24000c1e1500 */
[C---:B------:R-:W-:Y:S02]  /*0be0*/  IMAD.WIDE.U32 R8, R81.reuse, 0x2, R8 ;  /* 0x0000000251087825 */ /* 0x040fe400078e0008 */
[----:B------:R-:W4:Y:S04]  /*0bf0*/  LDG.E.U16 R32, desc[UR16][R72.64+0x80] ;  /* 0x0000801048207981 */ /* 0x000f28000c1e1500 */
[----:B------:R-:W4:Y:S01]  /*0c00*/  LDG.E.U16 R36, desc[UR16][R72.64+0xc0] ;  /* 0x0000c01048247981 */ /* 0x000f22000c1e1500 */
[----:B------:R-:W-:-:S03]  /*0c10*/  IMAD.WIDE.U32 R132, R81, 0x2, R118 ;  /* 0x0000000251847825 */ /* 0x000fc600078e0076 */
[----:B------:R-:W4:Y:S04]  /*0c20*/  LDG.E.U16 R56, desc[UR16][R96.64] ;  /* 0x0000001060387981 */ /* 0x000f28000c1e1500 */
        /* <DEDUP_REMOVED lines=46> */
[----:B------:R0:W4:Y:S01]  /*0f10*/  LDG.E.U16 R14, desc[UR16][R8.64+0x80] ;  /* 0x00008010080e7981 */ /* 0x000122000c1e1500 */
[C---:B------:R-:W-:Y:S01]  /*0f20*/  IMAD.WIDE.U32 R108, R81.reuse, 0x2, R90 ;  /* 0x00000002516c7825 */ /* 0x040fe200078e005a */
[----:B------:R-:W1:Y:S01]  /*0f30*/  S2UR UR4, SR_CgaCtaId ;  /* 0x00000000000479c3 */ /* 0x000e620000008800 */
[----:B------:R-:W-:Y:S01]  /*0f40*/  UMOV UR8, 0x400 ;  /* 0x0000040000087882 */ /* 0x000fe20000000000 */
[----:B------:R-:W4:Y:S01]  /*0f50*/  LDG.E.U16 R121, desc[UR16][R132.64] ;  /* 0x0000001084797981 */ /* 0x000f22000c1e1500 */
[----:B------:R-:W-:-:S03]  /*0f60*/  IMAD.WIDE.U32 R112, R81, 0x2, R88 ;  /* 0x0000000251707825 */ /* 0x000fc600078e0058 */
[----:B------:R-:W4:Y:S01]  /*0f70*/  LDG.E.U16 R91, desc[UR16][R108.64] ;  /* 0x000000106c5b7981 */ /* 0x000f22000c1e1500 */
[----:B0-----:R-:W0:Y:S01]  /*0f80*/  S2R R8, SR_TID.X ;  /* 0x0000000000087919 */ /* 0x001e220000002100 */
[C---:B------:R-:W-:Y:S02]  /*0f90*/  IMAD.WIDE.U32 R122, R81.reuse, 0x2, R122 ;  /* 0x00000002517a7825 */ /* 0x040fe400078e007a */
[----:B------:R-:W4:Y:S02]  /*0fa0*/  LDG.E.U16 R90, desc[UR16][R108.64+0x40] ;  /* 0x000040106c5a7981 */ /* 0x000f24000c1e1500 */
[C---:B------:R-:W-:Y:S02]  /*0fb0*/  IMAD.WIDE.U32 R124, R81.reuse, 0x2, R124 ;  /* 0x00000002517c7825 */ /* 0x040fe400078e007c */
[----:B------:R-:W4:Y:S02]  /*0fc0*/  LDG.E.U16 R89, desc[UR16][R108.64+0x80] ;  /* 0x000080106c597981 */ /* 0x000f24000c1e1500 */
[----:B------:R-:W-:-:S02]  /*0fd0*/  IMAD.WIDE.U32 R136, R81, 0x2, R16 ;  /* 0x0000000251887825 */ /* 0x000fc400078e0010 */
[----:B------:R-:W4:Y:S02]  /*0fe0*/  LDG.E.U16 R88, desc[UR16][R108.64+0xc0] ;  /* 0x0000c0106c587981 */ /* 0x000f24000c1e1500 */
[C---:B------:R-:W-:Y:S02]  /*0ff0*/  IMAD.WIDE.U32 R10, R81.reuse, 0x2, R10 ;  /* 0x00000002510a7825 */ /* 0x040fe400078e000a */
        /* <DEDUP_REMOVED lines=20> */
[----:B------:R-:W-:-:S04]  /*1140*/  IMAD.WIDE.U32 R6, R81, 0x2, R6 ;  /* 0x0000000251067825 */ /* 0x000fc800078e0006 */
[C---:B------:R-:W-:Y:S01]  /*1150*/  IMAD.WIDE.U32 R4, R81.reuse, 0x2, R4 ;  /* 0x0000000251047825 */ /* 0x040fe200078e0004 */
[----:B------:R-:W4:Y:S03]  /*1160*/  LDG.E.U16 R143, desc[UR16][R6.64] ;  /* 0x00000010068f7981 */ /* 0x000f26000c1e1500 */
[C---:B--2---:R-:W-:Y:S01]  /*1170*/  IMAD.WIDE.U32 R10, R81.reuse, 0x2, R2 ;  /* 0x00000002510a7825 */ /* 0x044fe200078e0002 */
[----:B------:R-:W2:Y:S01]  /*1180*/  LDG.E.U16 R142, desc[UR16][R6.64+0x40] ;  /* 0x00004010068e7981 */ /* 0x000ea2000c1e1500 */
[----:B------:R-:W5:Y:S03]  /*1190*/  LDC.64 R2, c[0x0][0x218] ;  /* 0x00008600ff027b82 */ /* 0x000f660000000a00 */
[----:B------:R-:W2:Y:S01]  /*11a0*/  LDG.E.U16 R141, desc[UR16][R6.64+0x80] ;  /* 0x00008010068d7981 */ /* 0x000ea2000c1e1500 */
[----:B------:R-:W-:-:S03]  /*11b0*/  IMAD.WIDE.U32 R12, R81, 0x2, R12 ;  /* 0x00000002510c7825 */ /* 0x000fc600078e000c */
[----:B------:R0:W2:Y:S01]  /*11c0*/  LDG.E.U16 R144, desc[UR16][R6.64+0xc0] ;  /* 0x0000c01006907981 */ /* 0x0000a2000c1e1500 */
[----:B-1----:R-:W-:Y:S01]  /*11d0*/  ULEA UR8, UR4, UR8, 0x18 ;  /* 0x0000000804087291 */ /* 0x002fe2000f8ec03f */
[----:B------:R-:W-:Y:S02]  /*11e0*/  SHF.R.U32.HI R153, RZ, 0x1, R248 ;  /* 0x00000001ff997819 */ /* 0x000fe400000116f8 */
[----:B------:R-:W2:Y:S04]  /*11f0*/  LDG.E.U16 R17, desc[UR16][R132.64+0x40] ;  /* 0x0000401084117981 */ /* 0x000ea8000c1e1500 */
[----:B------:R-:W2:Y:S01]  /*1200*/  LDG.E.U16 R16, desc[UR16][R132.64+0x80] ;  /* 0x0000801084107981 */ /* 0x000ea2000c1e1500 */
[----:B0-----:R-:W-:-:S03]  /*1210*/  LOP3.LUT R7, R8, 0x1f, RZ, 0xc0, !PT ;  /* 0x0000001f08077812 */ /* 0x001fc600078ec0ff */
[----:B------:R-:W2:Y:S02]  /*1220*/  LDG.E.U16 R122, desc[UR16][R132.64+0xc0] ;  /* 0x0000c010847a7981 */ /* 0x000ea4000c1e1500 */
[----:B------:R-:W-:Y:S02]  /*1230*/  IMAD R164, R7, 0x2, R164 ;  /* 0x0000000207a47824 */ /* 0x000fe400078e02a4 */
[----:B------:R-:W2:Y:S04]  /*1240*/  LDG.E.U16 R147, desc[UR16][R4.64] ;  /* 0x0000001004937981 */ /* 0x000ea8000c1e1500 */
[----:B------:R-:W2:Y:S04]  /*1250*/  LDG.E.U16 R146, desc[UR16][R4.64+0x40] ;  /* 0x0000401004927981 */ /* 0x000ea8000c1e1500 */
[----:B------:R-:W2:Y:S04]  /*1260*/  LDG.E.U16 R145, desc[UR16][R4.64+0x80] ;  /* 0x0000801004917981 */ /* 0x000ea8000c1e1500 */
[----:B------:R0:W2:Y:S04]  /*1270*/  LDG.E.U16 R151, desc[UR16][R4.64+0xc0] ;  /* 0x0000c01004977981 */ /* 0x0000a8000c1e1500 */
[----:B------:R-:W2:Y:S04]  /*1280*/  LDG.E.U16 R133, desc[UR16][R12.64] ;  /* 0x000000100c857981 */ /* 0x000ea8000c1e1500 */
[----:B------:R-:W2:Y:S01]  /*1290*/  LDG.E.U16 R132, desc[UR16][R12.64+0x40] ;  /* 0x000040100c847981 */ /* 0x000ea2000c1e1500 */
[----:B0-----:R-:W-:-:S03]  /*12a0*/  IMAD.SHL.U32 R4, R248, 0x8, RZ ;  /* 0x00000008f8047824 */ /* 0x001fc600078e00ff */
[----:B------:R-:W2:Y:S04]  /*12b0*/  LDG.E.U16 R131, desc[UR16][R12.64+0x80] ;  /* 0x000080100c837981 */ /* 0x000ea8000c1e1500 */
[----:B------:R5:W2:Y:S01]  /*12c0*/  LDG.E.U16 R134, desc[UR16][R12.64+0xc0] ;  /* 0x0000c0100c867981 */ /* 0x000aa2000c1e1500 */
[----:B------:R-:W-:-:S03]  /*12d0*/  LOP3.LUT R153, R164, R153, RZ, 0x3c, !PT ;  /* 0x00000099a4997212 */ /* 0x000fc600078e3cff */
[----:B------:R-:W2:Y:S04]  /*12e0*/  LDG.E.U16 R150, desc[UR16][R10.64] ;  /* 0x000000100a967981 */ /* 0x000ea8000c1e1500 */
[----:B------:R-:W2:Y:S01]  /*12f0*/  LDG.E.U16 R149, desc[UR16][R10.64+0x40] ;  /* 0x000040100a957981 */ /* 0x000ea2000c1e1500 */
[----:B-----5:R-:W-:-:S03]  /*1300*/  LEA R12, P0, R248, R2, 0x4 ;  /* 0x00000002f80c7211 */ /* 0x020fc600078020ff */
[----:B------:R-:W5:Y:S01]  /*1310*/  LDG.E.U16 R148, desc[UR16][R10.64+0x80] ;  /* 0x000080100a947981 */ /* 0x000f62000c1e1500 */
[----:B------:R-:W-:-:S03]  /*1320*/  LEA.HI.X R13, R4, R3, RZ, 0x1, P0 ;  /* 0x00000003040d7211 */ /* 0x000fc600000f0cff */
[----:B------:R0:W5:Y:S01]  /*1330*/  LDG.E.U16 R152, desc[UR16][R10.64+0xc0] ;  /* 0x0000c0100a987981 */ /* 0x000162000c1e1500 */
[----:B------:R-:W-:Y:S01]  /*1340*/  SHF.L.U32 R4, R163, 0x8, RZ ;  /* 0x00000008a3047819 */ /* 0x000fe200000006ff */
[C---:B------:R-:W-:Y:S02]  /*1350*/  IMAD.SHL.U32 R6, R161.reuse, 0x100, RZ ;  /* 0x00000100a1067824 */ /* 0x040fe400078e00ff */
[----:B------:R1:W-:Y:S01]  /*1360*/  STS.U16 [R153+UR8+0x10400], R170 ;  /* 0x010400aa99007988 */ /* 0x0003e20008000408 */
[-C--:B------:R-:W-:Y:S02]  /*1370*/  LEA R8, P1, R161, R2.reuse, 0x9 ;  /* 0x00000002a1087211 */ /* 0x080fe400078248ff */
[----:B0-----:R-:W-:-:S04]  /*1380*/  LEA R10, P0, R163, R2, 0x9 ;  /* 0x00000002a30a7211 */ /* 0x001fc800078048ff */
[-C--:B------:R-:W-:Y:S01]  /*1390*/  LEA.HI.X R11, R4, R3.reuse, RZ, 0x1, P0 ;  /* 0x00000003040b7211 */ /* 0x080fe200000f0cff */
[C---:B-1----:R-:W-:Y:S01]  /*13a0*/  IMAD.SHL.U32 R170, R159.reuse, 0x100, RZ ;  /* 0x000001009faa7824 */ /* 0x042fe200078e00ff */
[-C--:B------:R-:W-:Y:S01]  /*13b0*/  LEA R4, P0, R159, R2.reuse, 0x9 ;  /* 0x000000029f047211 */ /* 0x080fe200078048ff */
[C---:B------:R-:W-:Y:S01]  /*13c0*/  IMAD.SHL.U32 R186, R157.reuse, 0x100, RZ ;  /* 0x000001009dba7824 */ /* 0x040fe200078e00ff */
[-C--:B------:R-:W-:Y:S02]  /*13d0*/  LEA.HI.X R9, R6, R3.reuse, RZ, 0x1, P1 ;  /* 0x0000000306097211 */ /* 0x080fe400008f0cff */
[----:B------:R-:W-:Y:S02]  /*13e0*/  LEA.HI.X R5, R170, R3, RZ, 0x1, P0 ;  /* 0x00000003aa057211 */ /* 0x000fe400000f0cff */
[----:B------:R-:W-:Y:S01]  /*13f0*/  LEA R6, P1, R157, R2, 0x9 ;  /* 0x000000029d067211 */ /* 0x000fe200078248ff */
[----:B------:R-:W-:-:S03]  /*1400*/  IMAD.WIDE.U32 R10, R81, 0x2, R10 ;  /* 0x00000002510a7825 */ /* 0x000fc600078e000a */
[----:B------:R-:W-:Y:S01]  /*1410*/  LEA.HI.X R7, R186, R3, RZ, 0x1, P1 ;  /* 0x00000003ba077211 */ /* 0x000fe200008f0cff */
[C---:B------:R-:W-:Y:S01]  /*1420*/  IMAD.WIDE.U32 R12, R81.reuse, 0x2, R12 ;  /* 0x00000002510c7825 */ /* 0x040fe200078e000c */
[----:B------:R-:W-:Y:S03]  /*1430*/  STS.U16 [R153+UR8+0x10200], R174 ;  /* 0x010200ae99007988 */ /* 0x000fe60008000408 */
[C---:B------:R-:W-:Y:S01]  /*1440*/  IMAD.WIDE.U32 R4, R81.reuse, 0x2, R4 ;  /* 0x0000000251047825 */ /* 0x040fe200078e0004 */
[----:B---3--:R-:W-:Y:S04]  /*1450*/  STS.U16 [R153+UR8+0x14200], R176 ;  /* 0x014200b099007988 */ /* 0x008fe80008000408 */
[----:B------:R-:W-:Y:S01]  /*1460*/  STS.U16 [R153+UR8+0x10440], R172 ;  /* 0x010440ac99007988 */ /* 0x000fe20008000408 */
[----:B------:R-:W-:-:S03]  /*1470*/  IMAD.WIDE.U32 R8, R81, 0x2, R8 ;  /* 0x0000000251087825 */ /* 0x000fc600078e0008 */
[----:B----4-:R-:W-:Y:S01]  /*1480*/  STS.U16 [R153+UR8+0x14400], R180 ;  /* 0x014400b499007988 */ /* 0x010fe20008000408 */
[----:B------:R-:W-:-:S03]  /*1490*/  IMAD.SHL.U32 R234, R115, 0x100, RZ ;  /* 0x0000010073ea7824 */ /* 0x000fc600078e00ff */
[----:B------:R-:W-:Y:S04]  /*14a0*/  STS.U16 [R153+UR8+0x14440], R184 ;  /* 0x014440b899007988 */ /* 0x000fe80008000408 */
[----:B------:R0:W-:Y:S04]  /*14b0*/  STS.U16 [R153+UR8+0x10640], R182 ;  /* 0x010640b699007988 */ /* 0x0001e80008000408 */
[----:B------:R1:W-:Y:S04]  /*14c0*/  STS.U16 [R153+UR8+0x14640], R178 ;  /* 0x014640b299007988 */ /* 0x0003e80008000408 */
[----:B------:R3:W-:Y:S04]  /*14d0*/  STS.U16 [R153+UR8+0x10000], R154 ;  /* 0x0100009a99007988 */ /* 0x0007e80008000408 */
[----:B------:R-:W-:Y:S04]  /*14e0*/  STS.U16 [R153+UR8+0x10040], R156 ;  /* 0x0100409c99007988 */ /* 0x000fe80008000408 */
[----:B------:R-:W-:Y:S04]  /*14f0*/  STS.U16 [R153+UR8+0x14000], R158 ;  /* 0x0140009e99007988 */ /* 0x000fe80008000408 */
[----:B------:R4:W-:Y:S04]  /*1500*/  STS.U16 [R153+UR8+0x14040], R166 ;  /* 0x014040a699007988 */ /* 0x0009e80008000408 */
[----:B------:R4:W-:Y:S04]  /*1510*/  STS.U16 [R153+UR8+0x10240], R162 ;  /* 0x010240a299007988 */ /* 0x0009e80008000408 */
[----:B------:R4:W-:Y:S04]  /*1520*/  STS.U16 [R153+UR8+0x14240], R160 ;  /* 0x014240a099007988 */ /* 0x0009e80008000408 */
[----:B------:R4:W-:Y:S04]  /*1530*/  STS.U16 [R153+UR8+0x10600], R168 ;  /* 0x010600a899007988 */ /* 0x0009e80008000408 */
[----:B0-----:R-:W5:Y:S04]  /*1540*/  LDG.E.U16 R182, desc[UR16][R10.64] ;  /* 0x000000100ab67981 */ /* 0x001f68000c1e1500 */
[----:B------:R-:W5:Y:S04]  /*1550*/  LDG.E.U16 R180, desc[UR16][R10.64+0x40] ;  /* 0x000040100ab47981 */ /* 0x000f68000c1e1500 */
[----:B-1----:R-:W5:Y:S04]  /*1560*/  LDG.E.U16 R178, desc[UR16][R10.64+0x80] ;  /* 0x000080100ab27981 */ /* 0x002f68000c1e1500 */
[----:B------:R-:W5:Y:S04]  /*1570*/  LDG.E.U16 R176, desc[UR16][R10.64+0xc0] ;  /* 0x0000c0100ab07981 */ /* 0x000f68000c1e1500 */
[----:B------:R-:W5:Y:S04]  /*1580*/  LDG.E.U16 R174, desc[UR16][R10.64+0x100] ;  /* 0x000100100aae7981 */ /* 0x000f68000c1e1500 */
[----:B------:R-:W5:Y:S04]  /*1590*/  LDG.E.U16 R172, desc[UR16][R10.64+0x140] ;  /* 0x000140100aac7981 */ /* 0x000f68000c1e1500 */
[----:B------:R-:W5:Y:S04]  /*15a0*/  LDG.E.U16 R170, desc[UR16][R10.64+0x180] ;  /* 0x000180100aaa7981 */ /* 0x000f68000c1e1500 */
[----:B------:R0:W5:Y:S04]  /*15b0*/  LDG.E.U16 R184, desc[UR16][R10.64+0x1c0] ;  /* 0x0001c0100ab87981 */ /* 0x000168000c1e1500 */
[----:B---3--:R-:W3:Y:S04]  /*15c0*/  LDG.E.U16 R154, desc[UR16][R12.64] ;  /* 0x000000100c9a7981 */ /* 0x008ee8000c1e1500 */
[----:B----4-:R-:W4:Y:S01]  /*15d0*/  LDG.E.U16 R166, desc[UR16][R12.64+0x40] ;  /* 0x000040100ca67981 */ /* 0x010f22000c1e1500 */
[----:B0-----:R-:W-:Y:S01]  /*15e0*/  IMAD.WIDE.U32 R10, R81, 0x2, R6 ;  /* 0x00000002510a7825 */ /* 0x001fe200078e0006 */
[----:B------:R-:W-:-:S02]  /*15f0*/  LEA R6, P0, R155, R2, 0x9 ;  /* 0x000000029b067211 */ /* 0x000fc400078048ff */
[----:B------:R-:W4:Y:S04]  /*1600*/  LDG.E.U16 R164, desc[UR16][R12.64+0x80] ;  /* 0x000080100ca47981 */ /* 0x000f28000c1e1500 */
[----:B------:R-:W4:Y:S04]  /*1610*/  LDG.E.U16 R162, desc[UR16][R12.64+0xc0] ;  /* 0x0000c0100ca27981 */ /* 0x000f28000c1e1500 */
[----:B------:R-:W4:Y:S04]  /*1620*/  LDG.E.U16 R160, desc[UR16][R12.64+0x100] ;  /* 0x000100100ca07981 */ /* 0x000f28000c1e1500 */
[----:B------:R-:W4:Y:S04]  /*1630*/  LDG.E.U16 R158, desc[UR16][R12.64+0x140] ;  /* 0x000140100c9e7981 */ /* 0x000f28000c1e1500 */
[----:B------:R-:W4:Y:S04]  /*1640*/  LDG.E.U16 R156, desc[UR16][R12.64+0x180] ;  /* 0x000180100c9c7981 */ /* 0x000f28000c1e1500 */
[----:B------:R0:W4:Y:S04]  /*1650*/  LDG.E.U16 R168, desc[UR16][R12.64+0x1c0] ;  /* 0x0001c0100ca87981 */ /* 0x000128000c1e1500 */
[----:B------:R-:W4:Y:S04]  /*1660*/  LDG.E.U16 R214, desc[UR16][R4.64] ;  /* 0x0000001004d67981 */ /* 0x000f28000c1e1500 */
[----:B------:R-:W4:Y:S01]  /*1670*/  LDG.E.U16 R212, desc[UR16][R4.64+0x40] ;  /* 0x0000401004d47981 */ /* 0x000f22000c1e1500 */
[----:B0-----:R-:W-:-:S03]  /*1680*/  SHF.L.U32 R12, R155, 0x8, RZ ;  /* 0x000000089b0c7819 */ /* 0x001fc600000006ff */
[----:B------:R-:W4:Y:S04]  /*1690*/  LDG.E.U16 R210, desc[UR16][R4.64+0x80] ;  /* 0x0000801004d27981 */ /* 0x000f28000c1e1500 */
[----:B------:R-:W4:Y:S04]  /*16a0*/  LDG.E.U16 R208, desc[UR16][R4.64+0xc0] ;  /* 0x0000c01004d07981 */ /* 0x000f28000c1e1500 */
[----:B------:R-:W4:Y:S04]  /*16b0*/  LDG.E.U16 R206, desc[UR16][R4.64+0x100] ;  /* 0x0001001004ce7981 */ /* 0x000f28000c1e1500 */
[----:B------:R-:W4:Y:S04]  /*16c0*/  LDG.E.U16 R204, desc[UR16][R4.64+0x140] ;  /* 0x0001401004cc7981 */ /* 0x000f28000c1e1500 */
[----:B------:R-:W4:Y:S04]  /*16d0*/  LDG.E.U16 R202, desc[UR16][R4.64+0x180] ;  /* 0x0001801004ca7981 */ /* 0x000f28000c1e1500 */
[----:B------:R0:W4:Y:S01]  /*16e0*/  LDG.E.U16 R216, desc[UR16][R4.64+0x1c0] ;  /* 0x0001c01004d87981 */ /* 0x000122000c1e1500 */
[----:B------:R-:W-:Y:S01]  /*16f0*/  LEA.HI.X R7, R12, R3, RZ, 0x1, P0 ;  /* 0x000000030c077211 */ /* 0x000fe200000f0cff */
[----:B------:R-:W-:-:S02]  /*1700*/  IMAD.SHL.U32 R236, R111, 0x100, RZ ;  /* 0x000001006fec7824 */ /* 0x000fc400078e00ff */
[----:B------:R-:W4:Y:S01]  /*1710*/  LDG.E.U16 R198, desc[UR16][R8.64] ;  /* 0x0000001008c67981 */ /* 0x000f22000c1e1500 */
[----:B------:R-:W-:-:S03]  /*1720*/  IMAD.SHL.U32 R250, R107, 0x100, RZ ;  /* 0x000001006bfa7824 */ /* 0x000fc600078e00ff */
[----:B------:R-:W4:Y:S01]  /*1730*/  LDG.E.U16 R196, desc[UR16][R8.64+0x40] ;  /* 0x0000401008c47981 */ /* 0x000f22000c1e1500 */
[----:B0-----:R-:W-:-:S03]  /*1740*/  LEA R4, P1, R115, R2, 0x9 ;  /* 0x0000000273047211 */ /* 0x001fc600078248ff */
[----:B------:R-:W4:Y:S01]  /*1750*/  LDG.E.U16 R194, desc[UR16][R8.64+0x80] ;  /* 0x0000801008c27981 */ /* 0x000f22000c1e1500 */
[----:B------:R-:W-:-:S03]  /*1760*/  LEA.HI.X R5, R234, R3, RZ, 0x1, P1 ;  /* 0x00000003ea057211 */ /* 0x000fc600008f0cff */
[----:B------:R-:W4:Y:S01]  /*1770*/  LDG.E.U16 R192, desc[UR16][R8.64+0xc0] ;  /* 0x0000c01008c07981 */ /* 0x000f22000c1e1500 */
[----:B------:R-:W-:-:S03]  /*1780*/  LEA R12, P1, R107, R2, 0x9 ;  /* 0x000000026b0c7211 */ /* 0x000fc600078248ff */
[----:B------:R-:W4:Y:S04]  /*1790*/  LDG.E.U16 R190, desc[UR16][R8.64+0x100] ;  /* 0x0001001008be7981 */ /* 0x000f28000c1e1500 */
[----:B------:R-:W4:Y:S04]  /*17a0*/  LDG.E.U16 R188, desc[UR16][R8.64+0x140] ;  /* 0x0001401008bc7981 */ /* 0x000f28000c1e1500 */
[----:B------:R-:W4:Y:S04]  /*17b0*/  LDG.E.U16 R186, desc[UR16][R8.64+0x180] ;  /* 0x0001801008ba7981 */ /* 0x000f28000c1e1500 */
[----:B------:R0:W4:Y:S01]  /*17c0*/  LDG.E.U16 R200, desc[UR16][R8.64+0x1c0] ;  /* 0x0001c01008c87981 */ /* 0x000122000c1e1500 */
[----:B------:R-:W-:Y:S01]  /*17d0*/  LEA.HI.X R13, R250, R3, RZ, 0x1, P1 ;  /* 0x00000003fa0d7211 */ /* 0x000fe200008f0cff */
[----:B------:R-:W-:-:S02]  /*17e0*/  IMAD.WIDE.U32 R6, R81, 0x2, R6 ;  /* 0x0000000251067825 */ /* 0x000fc400078e0006 */
[----:B------:R-:W4:Y:S04]  /*17f0*/  LDG.E.U16 R230, desc[UR16][R10.64] ;  /* 0x000000100ae67981 */ /* 0x000f28000c1e1500 */
[----:B------:R-:W4:Y:S01]  /*1800*/  LDG.E.U16 R228, desc[UR16][R10.64+0x40] ;  /* 0x000040100ae47981 */ /* 0x000f22000c1e1500 */
[----:B0-----:R-:W-:Y:S01]  /*1810*/  LEA R8, P0, R111, R2, 0x9 ;  /* 0x000000026f087211 */ /* 0x001fe200078048ff */
[C---:B------:R-:W-:Y:S02]  /*1820*/  IMAD.WIDE.U32 R4, R81.reuse, 0x2, R4 ;  /* 0x0000000251047825 */ /* 0x040fe400078e0004 */
[----:B------:R-:W4:Y:S01]  /*1830*/  LDG.E.U16 R226, desc[UR16][R10.64+0x80] ;  /* 0x000080100ae27981 */ /* 0x000f22000c1e1500 */
[----:B------:R-:W-:Y:S01]  /*1840*/  LEA.HI.X R9, R236, R3, RZ, 0x1, P0 ;  /* 0x00000003ec097211 */ /* 0x000fe200000f0cff */
[----:B------:R-:W-:-:S02]  /*1850*/  IMAD.WIDE.U32 R12, R81, 0x2, R12 ;  /* 0x00000002510c7825 */ /* 0x000fc400078e000c */
[----:B------:R-:W4:Y:S02]  /*1860*/  LDG.E.U16 R224, desc[UR16][R10.64+0xc0] ;  /* 0x0000c0100ae07981 */ /* 0x000f24000c1e1500 */
[----:B------:R-:W-:Y:S02]  /*1870*/  IMAD.WIDE.U32 R8, R81, 0x2, R8 ;  /* 0x0000000251087825 */ /* 0x000fe400078e0008 */
        /* <DEDUP_REMOVED lines=36> */
[----:B0-----:R-:W-:-:S03]  /*1ac0*/  LEA R8, P6, R57, R2, 0x9 ;  /* 0x0000000239087211 */ /* 0x001fc600078c48ff */
[----:B------:R0:W-:Y:S04]  /*1ad0*/  STS.U16 [R153+UR8+0x14840], R26 ;  /* 0x0148401a99007988 */ /* 0x0001e80008000408 */
[----:B------:R2:W-:Y:S01]  /*1ae0*/  STS.U16 [R153+UR8+0x10e00], R18 ;  /* 0x010e001299007988 */ /* 0x0005e20008000408 */
[----:B-1----:R-:W-:-:S03]  /*1af0*/  LEA R12, P0, R83, R2, 0x9 ;  /* 0x00000002530c7211 */ /* 0x002fc600078048ff */
[----:B------:R1:W-:Y:S01]  /*1b00*/  STS.U16 [R153+UR8+0x14600], R0 ;  /* 0x0146000099007988 */ /* 0x0003e20008000408 */
[----:B0-----:R-:W-:-:S03]  /*1b10*/  IMAD.SHL.U32 R26, R49, 0x100, RZ ;  /* 0x00000100311a7824 */ /* 0x001fc600078e00ff */
[----:B--2---:R0:W-:Y:S01]  /*1b20*/  STS.U16 [R153+UR8+0x16e40], R16 ;  /* 0x016e401099007988 */ /* 0x0041e20008000408 */
[----:B------:R-:W-:-:S03]  /*1b30*/  IMAD.SHL.U32 R18, R83, 0x100, RZ ;  /* 0x0000010053127824 */ /* 0x000fc600078e00ff */
[----:B------:R2:W-:Y:S01]  /*1b40*/  STS.U16 [R153+UR8+0x10800], R20 ;  /* 0x0108001499007988 */ /* 0x0005e20008000408 */
[----:B-1----:R-:W-:-:S03]  /*1b50*/  SHF.L.U32 R0, R57, 0x8, RZ ;  /* 0x0000000839007819 */ /* 0x002fc600000006ff */
[----:B------:R1:W-:Y:S01]  /*1b60*/  STS.U16 [R153+UR8+0x14800], R24 ;  /* 0x0148001899007988 */ /* 0x0003e20008000408 */
[----:B0-----:R-:W-:-:S03]  /*1b70*/  LEA R16, P2, R49, R2, 0x9 ;  /* 0x0000000231107211 */ /* 0x001fc600078448ff */
[----:B------:R0:W-:Y:S01]  /*1b80*/  STS.U16 [R153+UR8+0x14a40], R32 ;  /* 0x014a402099007988 */ /* 0x0001e20008000408 */
[----:B--2---:R-:W-:-:S03]  /*1b90*/  IMAD.SHL.U32 R20, R31, 0x100, RZ ;  /* 0x000001001f147824 */ /* 0x004fc600078e00ff */
[----:B------:R2:W-:Y:S01]  /*1ba0*/  STS.U16 [R153+UR8+0x10c40], R40 ;  /* 0x010c402899007988 */ /* 0x0005e20008000408 */
[----:B-1----:R-:W-:-:S03]  /*1bb0*/  LEA R24, P3, R25, R2, 0x9 ;  /* 0x0000000219187211 */ /* 0x002fc600078648ff */
[----:B------:R1:W-:Y:S01]  /*1bc0*/  STS.U16 [R153+UR8+0x17800], R14 ;  /* 0x0178000e99007988 */ /* 0x0003e20008000408 */
[----:B0-----:R-:W-:-:S03]  /*1bd0*/  SHF.L.U32 R32, R25, 0x8, RZ ;  /* 0x0000000819207819 */ /* 0x001fc600000006ff */
[----:B------:R0:W-:Y:S01]  /*1be0*/  STS.U16 [R153+UR8+0x10a00], R30 ;  /* 0x010a001e99007988 */ /* 0x0001e20008000408 */
[----:B--2---:R-:W-:-:S03]  /*1bf0*/  IMAD.SHL.U32 R40, R29, 0x100, RZ ;  /* 0x000001001d287824 */ /* 0x004fc600078e00ff */
[----:B------:R2:W-:Y:S01]  /*1c00*/  STS.U16 [R153+UR8+0x11240], R34 ;  /* 0x0112402299007988 */ /* 0x0005e20008000408 */
[----:B-1----:R-:W-:-:S03]  /*1c10*/  LEA R14, P1, R31, R2, 0x9 ;  /* 0x000000021f0e7211 */ /* 0x002fc600078248ff */
[----:B------:R1:W-:Y:S01]  /*1c20*/  STS.U16 [R153+UR8+0x10a40], R28 ;  /* 0x010a401c99007988 */ /* 0x0003e20008000408 */
[-C--:B------:R-:W-:Y:S02]  /*1c30*/  LEA.HI.X R9, R0, R3.reuse, RZ, 0x1, P6 ;  /* 0x0000000300097211 */ /* 0x080fe400030f0cff */
[-C--:B0-----:R-:W-:Y:S01]  /*1c40*/  LEA R30, P5, R29, R2.reuse, 0x9 ;  /* 0x000000021d1e7211 */ /* 0x081fe200078a48ff */
[----:B------:R0:W-:Y:S01]  /*1c50*/  STS.U16 [R153+UR8+0x14c00], R42 ;  /* 0x014c002a99007988 */ /* 0x0001e20008000408 */
[----:B------:R-:W-:Y:S01]  /*1c60*/  LEA.HI.X R13, R18, R3, RZ, 0x1, P0 ;  /* 0x00000003120d7211 */ /* 0x000fe200000f0cff */
[C---:B--2---:R-:W-:Y:S02]  /*1c70*/  IMAD.SHL.U32 R34, R47.reuse, 0x100, RZ ;  /* 0x000001002f227824 */ /* 0x044fe400078e00ff */
[----:B------:R2:W-:Y:S01]  /*1c80*/  STS.U16 [R153+UR8+0x11840], R48 ;  /* 0x0118403099007988 */ /* 0x0005e20008000408 */
[----:B-1----:R-:W-:-:S03]  /*1c90*/  LEA R28, P4, R47, R2, 0x9 ;  /* 0x000000022f1c7211 */ /* 0x002fc600078848ff */
[----:B------:R1:W-:Y:S01]  /*1ca0*/  STS.U16 [R153+UR8+0x12e00], R17 ;  /* 0x012e001199007988 */ /* 0x0003e20008000408 */
[----:B0-----:R-:W-:-:S03]  /*1cb0*/  IMAD.SHL.U32 R42, R53, 0x100, RZ ;  /* 0x00000100352a7824 */ /* 0x001fc600078e00ff */
[----:B------:R0:W-:Y:S01]  /*1cc0*/  STS.U16 [R153+UR8+0x10840], R22 ;  /* 0x0108401699007988 */ /* 0x0001e20008000408 */
[----:B--2---:R-:W-:-:S03]  /*1cd0*/  IMAD.SHL.U32 R48, R37, 0x100, RZ ;  /* 0x0000010025307824 */ /* 0x004fc600078e00ff */
[----:B------:R2:W-:Y:S01]  /*1ce0*/  STS.U16 [R153+UR8+0x14a00], R36 ;  /* 0x014a002499007988 */ /* 0x0005e20008000408 */
[----:B-1----:R-:W-:-:S03]  /*1cf0*/  LEA.HI.X R17, R26, R3, RZ, 0x1, P2 ;  /* 0x000000031a117211 */ /* 0x002fc600010f0cff */
[----:B------:R1:W-:Y:S01]  /*1d00*/  STS.U16 [R153+UR8+0x10c00], R38 ;  /* 0x010c002699007988 */ /* 0x0003e20008000408 */
[----:B------:R-:W-:Y:S02]  /*1d10*/  LEA.HI.X R25, R32, R3, RZ, 0x1, P3 ;  /* 0x0000000320197211 */ /* 0x000fe400018f0cff */
[-C--:B0-----:R-:W-:Y:S01]  /*1d20*/  LEA R22, P6, R53, R2.reuse, 0x9 ;  /* 0x0000000235167211 */ /* 0x081fe200078c48ff */
[----:B------:R0:W-:Y:S01]  /*1d30*/  STS.U16 [R153+UR8+0x14c40], R44 ;  /* 0x014c402c99007988 */ /* 0x0001e20008000408 */
[----:B--2---:R-:W-:-:S03]  /*1d40*/  LEA R36, P0, R55, R2, 0x9 ;  /* 0x0000000237247211 */ /* 0x004fc600078048ff */
[----:B------:R2:W-:Y:S01]  /*1d50*/  STS.U16 [R153+UR8+0x10e40], R46 ;  /* 0x010e402e99007988 */ /* 0x0005e20008000408 */
[----:B-1----:R-:W-:-:S03]  /*1d60*/  LEA R38, P2, R37, R2, 0x9 ;  /* 0x0000000225267211 */ /* 0x002fc600078448ff */
[----:B------:R1:W-:Y:S01]  /*1d70*/  STS.U16 [R153+UR8+0x15400], R50 ;  /* 0x0154003299007988 */ /* 0x0003e20008000408 */
[----:B0-----:R-:W-:-:S03]  /*1d80*/  SHF.L.U32 R44, R55, 0x8, RZ ;  /* 0x00000008372c7819 */ /* 0x001fc600000006ff */
[----:B------:R0:W-:Y:S01]  /*1d90*/  STS.U16 [R153+UR8+0x13840], R15 ;  /* 0x0138400f99007988 */ /* 0x0001e20008000408 */
[-C--:B------:R-:W-:Y:S01]  /*1da0*/  LEA R32, P3, R85, R2.reuse, 0x9 ;  /* 0x0000000255207211 */ /* 0x080fe200078648ff */
[----:B--2---:R-:W-:Y:S01]  /*1db0*/  IMAD.SHL.U32 R46, R39, 0x100, RZ ;  /* 0x00000100272e7824 */ /* 0x004fe200078e00ff */
[-C--:B------:R-:W-:Y:S01]  /*1dc0*/  LEA.HI.X R31, R40, R3.reuse, RZ, 0x1, P5 ;  /* 0x00000003281f7211 */ /* 0x080fe200028f0cff */
[----:B------:R2:W-:Y:S01]  /*1dd0*/  STS.U16 [R153+UR8+0x14e00], R54 ;  /* 0x014e003699007988 */ /* 0x0005e20008000408 */
[----:B-1----:R-:W-:Y:S01]  /*1de0*/  IMAD.SHL.U32 R50, R85, 0x100, RZ ;  /* 0x0000010055327824 */ /* 0x002fe200078e00ff */
[-C--:B------:R-:W-:Y:S02]  /*1df0*/  LEA.HI.X R29, R34, R3.reuse, RZ, 0x1, P4 ;  /* 0x00000003221d7211 */ /* 0x080fe400020f0cff */
[----:B------:R1:W-:Y:S01]  /*1e00*/  STS.U16 [R153+UR8+0x14e40], R52 ;  /* 0x014e403499007988 */ /* 0x0003e20008000408 */
[----:B0-----:R-:W-:Y:S02]  /*1e10*/  LEA.HI.X R15, R20, R3, RZ, 0x1, P1 ;  /* 0x00000003140f7211 */ /* 0x001fe400008f0cff */
[-C--:B------:R-:W-:Y:S01]  /*1e20*/  LEA R18, P1, R39, R2.reuse, 0x9 ;  /* 0x0000000227127211 */ /* 0x080fe200078248ff */
[----:B------:R0:W-:Y:S01]  /*1e30*/  STS.U16 [R153+UR8+0x11040], R58 ;  /* 0x0110403a99007988 */ /* 0x0001e20008000408 */
[C---:B--2---:R-:W-:Y:S01]  /*1e40*/  IMAD.SHL.U32 R54, R23.reuse, 0x100, RZ ;  /* 0x0000010017367824 */ /* 0x044fe200078e00ff */
[----:B------:R-:W-:-:S02]  /*1e50*/  LEA R26, P5, R23, R2, 0x9 ;  /* 0x00000002171a7211 */ /* 0x000fc400078a48ff */
[----:B------:R2:W-:Y:S01]  /*1e60*/  STS.U16 [R153+UR8+0x11200], R62 ;  /* 0x0112003e99007988 */ /* 0x0005e20008000408 */
[C---:B-1----:R-:W-:Y:S02]  /*1e70*/  SHF.L.U32 R52, R51.reuse, 0x8, RZ ;  /* 0x0000000833347819 */ /* 0x042fe400000006ff */
[-C--:B------:R-:W-:Y:S02]  /*1e80*/  LEA R20, P4, R51, R2.reuse, 0x9 ;  /* 0x0000000233147211 */ /* 0x080fe400078848ff */
[-C--:B------:R-:W-:Y:S01]  /*1e90*/  LEA.HI.X R23, R42, R3.reuse, RZ, 0x1, P6 ;  /* 0x000000032a177211 */ /* 0x080fe200030f0cff */
[----:B0-----:R-:W-:Y:S01]  /*1ea0*/  IMAD.SHL.U32 R58, R19, 0x100, RZ ;  /* 0x00000100133a7824 */ /* 0x001fe200078e00ff */
[-C--:B------:R-:W-:Y:S02]  /*1eb0*/  LEA.HI.X R37, R44, R3.reuse, RZ, 0x1, P0 ;  /* 0x000000032c257211 */ /* 0x080fe400000f0cff */
[----:B------:R-:W-:Y:S01]  /*1ec0*/  LEA.HI.X R39, R48, R3, RZ, 0x1, P2 ;  /* 0x0000000330277211 */ /* 0x000fe200010f0cff */
[----:B--2---:R-:W-:Y:S01]  /*1ed0*/  IMAD.SHL.U32 R62, R33, 0x100, RZ ;  /* 0x00000100213e7824 */ /* 0x004fe200078e00ff */
[-C--:B------:R-:W-:Y:S01]  /*1ee0*/  LEA R42, P0, R19, R2.reuse, 0x9 ;  /* 0x00000002132a7211 */ /* 0x080fe200078048ff */
[----:B------:R0:W-:Y:S01]  /*1ef0*/  STS.U16 [R153+UR8+0x11000], R56 ;  /* 0x0110003899007988 */ /* 0x0001e20008000408 */
[----:B------:R-:W-:-:S02]  /*1f00*/  LEA R44, P2, R33, R2, 0x9 ;  /* 0x00000002212c7211 */ /* 0x000fc400078448ff */
[-C--:B------:R-:W-:Y:S01]  /*1f10*/  LEA.HI.X R19, R46, R3.reuse, RZ, 0x1, P1 ;  /* 0x000000032e137211 */ /* 0x080fe200008f0cff */
[----:B------:R1:W-:Y:S01]  /*1f20*/  STS.U16 [R153+UR8+0x15200], R64 ;  /* 0x0152004099007988 */ /* 0x0003e20008000408 */
[-C--:B------:R-:W-:Y:S02]  /*1f30*/  LEA.HI.X R33, R50, R3.reuse, RZ, 0x1, P3 ;  /* 0x0000000332217211 */ /* 0x080fe400018f0cff */
[-C--:B------:R-:W-:Y:S01]  /*1f40*/  LEA R46, P3, R21, R2.reuse, 0x9 ;  /* 0x00000002152e7211 */ /* 0x080fe200078648ff */
[----:B------:R2:W-:Y:S01]  /*1f50*/  STS.U16 [R153+UR8+0x11440], R66 ;  /* 0x0114404299007988 */ /* 0x0005e20008000408 */
[CC--:B------:R-:W-:Y:S01]  /*1f60*/  LEA R40, P6, R43.reuse, R2.reuse, 0x9 ;  /* 0x000000022b287211 */ /* 0x0c0fe200078c48ff */
[----:B0-----:R-:W-:Y:S02]  /*1f70*/  IMAD.SHL.U32 R56, R43, 0x100, RZ ;  /* 0x000001002b387824 */ /* 0x001fe400078e00ff */
[----:B-1----:R-:W-:Y:S01]  /*1f80*/  IMAD.SHL.U32 R64, R21, 0x100, RZ ;  /* 0x0000010015407824 */ /* 0x002fe200078e00ff */
[-C--:B------:R-:W-:Y:S01]  /*1f90*/  LEA.HI.X R21, R52, R3.reuse, RZ, 0x1, P4 ;  /* 0x0000000334157211 */ /* 0x080fe200020f0cff */
[----:B------:R0:W-:Y:S01]  /*1fa0*/  STS.U16 [R153+UR8+0x15440], R68 ;  /* 0x0154404499007988 */ /* 0x0001e20008000408 */
[CC--:B------:R-:W-:Y:S01]  /*1fb0*/  LEA R48, P4, R27.reuse, R2.reuse, 0x9 ;  /* 0x000000021b307211 */ /* 0x0c0fe200078848ff */
[----:B--2---:R-:W-:Y:S01]  /*1fc0*/  IMAD.SHL.U32 R66, R27, 0x100, RZ ;  /* 0x000001001b427824 */ /* 0x004fe200078e00ff */
[----:B------:R-:W-:Y:S01]  /*1fd0*/  LEA.HI.X R27, R54, R3, RZ, 0x1, P5 ;  /* 0x00000003361b7211 */ /* 0x000fe200028f0cff */
[----:B------:R1:W-:Y:S01]  /*1fe0*/  STS.U16 [R153+UR8+0x11600], R70 ;  /* 0x0116004699007988 */ /* 0x0003e20008000408 */
[-C--:B------:R-:W-:Y:S01]  /*1ff0*/  LEA R50, P5, R41, R2.reuse, 0x9 ;  /* 0x0000000229327211 */ /* 0x080fe200078a48ff */
[----:B------:R-:W-:Y:S01]  /*2000*/  IMAD.SHL.U32 R0, R35, 0x100, RZ ;  /* 0x0000010023007824 */ /* 0x000fe200078e00ff */
[----:B------:R-:W-:Y:S01]  /*2010*/  LEA R34, P1, R45, R2, 0x9 ;  /* 0x000000022d227211 */ /* 0x000fe200078248ff */
[----:B------:R2:W-:Y:S01]  /*2020*/  STS.U16 [R153+UR8+0x15000], R60 ;  /* 0x0150003c99007988 */ /* 0x0005e20008000408 */
[----:B0-----:R-:W-:-:S02]  /*2030*/  SHF.L.U32 R68, R41, 0x8, RZ ;  /* 0x0000000829447819 */ /* 0x001fc400000006ff */
[-C--:B------:R-:W-:Y:S01]  /*2040*/  LEA.HI.X R41, R56, R3.reuse, RZ, 0x1, P6 ;  /* 0x0000000338297211 */ /* 0x080fe200030f0cff */
[C---:B-1----:R-:W-:Y:S01]  /*2050*/  IMAD.SHL.U32 R70, R59.reuse, 0x100, RZ ;  /* 0x000001003b467824 */ /* 0x042fe200078e00ff */
[-C--:B------:R-:W-:Y:S01]  /*2060*/  LEA R52, P6, R59, R2.reuse, 0x9 ;  /* 0x000000023b347211 */ /* 0x080fe200078c48ff */
[----:B------:R-:W-:Y:S01]  /*2070*/  IMAD.WIDE.U32 R8, R81, 0x2, R8 ;  /* 0x0000000251087825 */ /* 0x000fe200078e0008 */
[----:B------:R-:W-:Y:S02]  /*2080*/  LEA.HI.X R43, R58, R3, RZ, 0x1, P0 ;  /* 0x000000033a2b7211 */ /* 0x000fe400000f0cff */
[----:B--2---:R-:W-:Y:S01]  /*2090*/  SHF.L.U32 R60, R45, 0x8, RZ ;  /* 0x000000082d3c7819 */ /* 0x004fe200000006ff */
[----:B------:R-:W-:Y:S01]  /*20a0*/  IMAD.WIDE.U32 R12, R81, 0x2, R12 ;  /* 0x00000002510c7825 */ /* 0x000fe200078e000c */
[----:B------:R-:W-:-:S03]  /*20b0*/  LEA R2, P0, R35, R2, 0x9 ;  /* 0x0000000223027211 */ /* 0x000fc600078048ff */
[C---:B------:R-:W-:Y:S01]  /*20c0*/  IMAD.WIDE.U32 R14, R81.reuse, 0x2, R14 ;  /* 0x00000002510e7825 */ /* 0x040fe200078e000e */
[-C--:B------:R-:W-:Y:S01]  /*20d0*/  LEA.HI.X R35, R60, R3.reuse, RZ, 0x1, P1 ;  /* 0x000000033c237211 */ /* 0x080fe200008f0cff */
[----:B------:R-:W-:Y:S01]  /*20e0*/  STS.U16 [R153+UR8+0x15040], R61 ;  /* 0x0150403d99007988 */ /* 0x000fe20008000408 */
[-C--:B------:R-:W-:Y:S01]  /*20f0*/  LEA.HI.X R45, R62, R3.reuse, RZ, 0x1, P2 ;  /* 0x000000033e2d7211 */ /* 0x080fe200010f0cff */
        /* <DEDUP_REMOVED lines=9> */
[----:B------:R-:W-:Y:S01]  /*2190*/  LEA.HI.X R3, R0, R3, RZ, 0x1, P0 ;  /* 0x0000000300037211 */ /* 0x000fe200000f0cff */
[----:B------:R-:W-:Y:S02]  /*21a0*/  STS.U16 [R153+UR8+0x11640], R69 ;  /* 0x0116404599007988 */ /* 0x000fe40008000408 */
[----:B------:R-:W-:-:S02]  /*21b0*/  IMAD.WIDE.U32 R30, R81, 0x2, R30 ;  /* 0x00000002511e7825 */ /* 0x000fc400078e001e */
[----:B------:R-:W-:Y:S02]  /*21c0*/  STS.U16 [R153+UR8+0x15640], R71 ;  /* 0x0156404799007988 */ /* 0x000fe40008000408 */
[C---:B------:R-:W-:Y:S02]  /*21d0*/  IMAD.WIDE.U32 R22, R81.reuse, 0x2, R22 ;  /* 0x0000000251167825 */ /* 0x040fe400078e0016 */
[----:B------:R-:W-:Y:S02]  /*21e0*/  STS.U16 [R153+UR8+0x15600], R72 ;  /* 0x0156004899007988 */ /* 0x000fe40008000408 */
[C---:B------:R-:W-:Y:S02]  /*21f0*/  IMAD.WIDE.U32 R36, R81.reuse, 0x2, R36 ;  /* 0x0000000251247825 */ /* 0x040fe400078e0024 */
        /* <DEDUP_REMOVED lines=8> */
[----:B------:R-:W-:Y:S04]  /*2280*/  STS.U16 [R153+UR8+0x11a00], R77 ;  /* 0x011a004d99007988 */ /* 0x000fe80008000408 */
[----:B------:R-:W-:Y:S01]  /*2290*/  STS.U16 [R153+UR8+0x15a40], R78 ;  /* 0x015a404e99007988 */ /* 0x000fe20008000408 */
[----:B------:R-:W-:-:S03]  /*22a0*/  IMAD.WIDE.U32 R26, R81, 0x2, R26 ;  /* 0x00000002511a7825 */ /* 0x000fc600078e001a */
[----:B------:R-:W-:Y:S01]  /*22b0*/  STS.U16 [R153+UR8+0x15a00], R79 ;  /* 0x015a004f99007988 */ /* 0x000fe20008000408 */
[----:B------:R-:W-:-:S03]  /*22c0*/  IMAD.WIDE.U32 R40, R81, 0x2, R40 ;  /* 0x0000000251287825 */ /* 0x000fc600078e0028 */
[----:B------:R-:W-:Y:S04]  /*22d0*/  STS.U16 [R153+UR8+0x11c00], R80 ;  /* 0x011c005099007988 */ /* 0x000fe80008000408 */
        /* <DEDUP_REMOVED lines=65> */
[----:B-----5:R-:W-:Y:S04]  /*26f0*/  STS.U16 [R153+UR8+0x17e40], R148 ;  /* 0x017e409499007988 */ /* 0x020fe80008000408 */
[----:B------:R-:W-:Y:S04]  /*2700*/  STS.U16 [R153+UR8+0x17e00], R152 ;  /* 0x017e009899007988 */ /* 0x000fe80008000408 */
[----:B---3--:R-:W-:Y:S04]  /*2710*/  STS.U16 [R153+UR8], R154 ;  /* 0x0000009a99007988 */ /* 0x008fe80008000408 */
[----:B----4-:R-:W-:Y:S04]  /*2720*/  STS.U16 [R153+UR8+0x40], R166 ;  /* 0x000040a699007988 */ /* 0x010fe80008000408 */
        /* <DEDUP_REMOVED lines=60> */
[----:B------:R0:W-:Y:S04]  /*2af0*/  STS.U16 [R153+UR8+0xce40], R6 ;  /* 0x00ce400699007988 */ /* 0x0001e80008000408 */
        /* <DEDUP_REMOVED lines=8> */
[----:B------:R-:W-:Y:S01]  /*2b80*/  STS.U16 [R153+UR8+0xd040], R181 ;  /* 0x00d040b599007988 */ /* 0x000fe20008000408 */
[----:B------:R-:W-:-:S03]  /*2b90*/  IMAD.WIDE.U32 R42, R81, 0x2, R42 ;  /* 0x00000002512a7825 */ /* 0x000fc600078e002a */
[----:B------:R-:W2:Y:S01]  /*2ba0*/  LDG.E.U16 R0, desc[UR16][R8.64] ;  /* 0x0000001008007981 */ /* 0x000ea2000c1e1500 */
[----:B------:R-:W-:-:S03]  /*2bb0*/  IMAD.WIDE.U32 R34, R81, 0x2, R34 ;  /* 0x0000000251227825 */ /* 0x000fc600078e0022 */
[----:B0-----:R-:W3:Y:S04]  /*2bc0*/  LDG.E.U16 R6, desc[UR16][R8.64+0x40] ;  /* 0x0000401008067981 */ /* 0x001ee8000c1e1500 */
[----:B------:R-:W4:Y:S04]  /*2bd0*/  LDG.E.U16 R10, desc[UR16][R8.64+0x80] ;  /* 0x00008010080a7981 */ /* 0x000f28000c1e1500 */
[----:B------:R-:W5:Y:S04]  /*2be0*/  LDG.E.U16 R54, desc[UR16][R8.64+0xc0] ;  /* 0x0000c01008367981 */ /* 0x000f68000c1e1500 */
[----:B------:R-:W5:Y:S04]  /*2bf0*/  LDG.E.U16 R56, desc[UR16][R8.64+0x100] ;  /* 0x0001001008387981 */ /* 0x000f68000c1e1500 */
[----:B------:R-:W5:Y:S04]  /*2c00*/  LDG.E.U16 R58, desc[UR16][R8.64+0x140] ;  /* 0x00014010083a7981 */ /* 0x000f68000c1e1500 */
[----:B------:R-:W5:Y:S04]  /*2c10*/  LDG.E.U16 R60, desc[UR16][R8.64+0x180] ;  /* 0x00018010083c7981 */ /* 0x000f68000c1e1500 */
[----:B------:R-:W5:Y:S01]  /*2c20*/  LDG.E.U16 R62, desc[UR16][R8.64+0x1c0] ;  /* 0x0001c010083e7981 */ /* 0x000f62000c1e1500 */
[----:B------:R-:W-:-:S03]  /*2c30*/  IMAD.WIDE.U32 R44, R81, 0x2, R44 ;  /* 0x00000002512c7825 */ /* 0x000fc600078e002c */
[----:B------:R-:W5:Y:S01]  /*2c40*/  LDG.E.U16 R64, desc[UR16][R12.64] ;  /* 0x000000100c407981 */ /* 0x000f62000c1e1500 */
[----:B------:R-:W-:-:S03]  /*2c50*/  IMAD.WIDE.U32 R46, R81, 0x2, R46 ;  /* 0x00000002512e7825 */ /* 0x000fc600078e002e */
[----:B-1----:R-:W5:Y:S04]  /*2c60*/  LDG.E.U16 R4, desc[UR16][R12.64+0x40] ;  /* 0x000040100c047981 */ /* 0x002f68000c1e1500 */
[----:B------:R-:W5:Y:S04]  /*2c70*/  LDG.E.U16 R66, desc[UR16][R12.64+0x80] ;  /* 0x000080100c427981 */ /* 0x000f68000c1e1500 */
        /* <DEDUP_REMOVED lines=177> */
[----:B--2---:R-:W-:Y:S04]  /*3790*/  STS.U16 [R153+UR8+0x1240], R0 ;  /* 0x0012400099007988 */ /* 0x004fe80008000408 */
[----:B---3--:R-:W-:Y:S04]  /*37a0*/  STS.U16 [R153+UR8+0x1200], R6 ;  /* 0x0012000699007988 */ /* 0x008fe80008000408 */
[----:B----4-:R-:W-:Y:S04]  /*37b0*/  STS.U16 [R153+UR8+0x5240], R10 ;  /* 0x0052400a99007988 */ /* 0x010fe80008000408 */
[----:B-----5:R-:W-:Y:S04]  /*37c0*/  STS.U16 [R153+UR8+0x5200], R54 ;  /* 0x0052003699007988 */ /* 0x020fe80008000408 */
        /* <DEDUP_REMOVED lines=179> */
[----:B------:R0:W-:Y:S01]  /*4300*/  STS.U16 [R153+UR8+0xfe00], R125 ;  /* 0x00fe007d99007988 */ /* 0x0001e20008000408 */
[----:B------:R-:W-:Y:S01]  /*4310*/  BAR.SYNC.DEFER_BLOCKING 0x0 ;  /* 0x0000000000007b1d */ /* 0x000fe20000010000 */
[----:B------:R-:W-:-:S02]  /*4320*/  USHF.R.U32.HI UR10, URZ, 0x4, UR8 ;  /* 0x000000043f0a7899 */ /* 0x000fc40008011608 */
[----:B------:R-:W-:Y:S02]  /*4330*/  UIADD3 UR4, UR8, 0x10000, URZ ;  /* 0x0001000008047890 */ /* 0x000fe4000fffe03f */
[----:B------:R-:W-:Y:S02]  /*4340*/  USGXT.U32 UR10, UR10, 0xe ;  /* 0x0000000e0a0a789a */ /* 0x000fe40008000000 */
[----:B------:R-:W-:Y:S02]  /*4350*/  USHF.R.U32.HI UR4, URZ, 0x4, UR4 ;  /* 0x000000043f047899 */ /* 0x000fe40008011604 */
[----:B------:R-:W-:Y:S02]  /*4360*/  ULOP3.LUT UR6, UR10, 0x4000000, URZ, 0xfc, !UPT ;  /* 0x040000000a067892 */ /* 0x000fe4000f8efc3f */
[----:B------:R-:W-:Y:S01]  /*4370*/  USGXT.U32 UR9, UR4, 0xe ;  /* 0x0000000e0409789a */ /* 0x000fe20008000000 */
[----:B------:R-:W-:Y:S01]  /*4380*/  UMOV UR7, 0x40000040 ;  /* 0x4000004000077882 */ /* 0x000fe20000000000 */
[----:B------:R-:W-:-:S05]  /*4390*/  UMOV UR5, 0x40000040 ;  /* 0x4000004000057882 */ /* 0x000fca0000000000 */
[----:B------:R-:W-:Y:S01]  /*43a0*/  UMOV UR4, UR9 ;  /* 0x0000000900047c82 */ /* 0x000fe20008000000 */
[----:B0-----:R-:W-:-:S06]  /*43b0*/  WARPGROUP.ARRIVE ;  /* 0x00000000000079c5 */ /* 0x001fcc0000000000 */
[----:B------:R-:W-:Y:S01]  /*43c0*/  HGMMA.64x256x16.F32 R24, gdesc[UR4].tnspB, RZ, !UPT, gsb0 ;  /* 0x43e00000041879f0 */ /* 0x000fe2000c0008ff */
[----:B------:R-:W-:Y:S02]  /*43d0*/  UIADD3 UR14, UP1, UR10, 0x4000080, URZ ;  /* 0x040000800a0e7890 */ /* 0x000fe4000ff3e03f */
[----:B------:R-:W-:Y:S01]  /*43e0*/  UIADD3 UR12, UP0, UR9, 0x2, URZ ;  /* 0x00000002090c7890 */ /* 0x000fe2000ff1e03f */
[----:B------:R-:W-:Y:S01]  /*43f0*/  UMOV UR4, URZ ;  /* 0x0000003f00047c82 */ /* 0x000fe20008000000 */
[----:B------:R-:W-:Y:S02]  /*4400*/  UMOV UR5, URZ ;  /* 0x0000003f00057c82 */ /* 0x000fe40008000000 */
[----:B------:R-:W-:Y:S02]  /*4410*/  UIADD3.X UR13, UR4, 0x40000040, URZ, UP0, !UPT ;  /* 0x40000040040d7890 */ /* 0x000fe400087fe43f */
[----:B------:R-:W-:Y:S02]  /*4420*/  UIADD3.X UR15, UR5, 0x40000040, URZ, UP1, !UPT ;  /* 0x40000040050f7890 */ /* 0x000fe40008ffe43f */
[----:B------:R-:W-:-:S02]  /*4430*/  UIADD3.64 UR32, UR12, 0x2, URZ ;  /* 0x000000020c207897 */ /* 0x000fc4000fffe03f */
[----:B------:R-:W-:Y:S01]  /*4440*/  UIADD3.64 UR34, UR14, 0x80, URZ ;  /* 0x000000800e227897 */ /* 0x000fe2000fffe03f */
[----:B------:R-:W-:Y:S02]  /*4450*/  WARPGROUP.DEPBAR.LE gsb0, 0x0 ;  /* 0x00008000000079c5 */ /* 0x000fe40000010000 */
[----:B------:R-:W-:-:S12]  /*4460*/  WARPGROUP.ARRIVE ;  /* 0x00000000000079c5 */ /* 0x000fd80000000000 */
[----:B------:R-:W-:Y:S01]  /*4470*/  HGMMA.64x256x16.F32 R24, gdesc[UR12].tnspB, R24, gsb0 ;  /* 0x43e000000c1879f0 */ /* 0x000fe20008000818 */
[----:B------:R-:W-:Y:S02]  /*4480*/  UIADD3.64 UR38, UR14, 0x100, URZ ;  /* 0x000001000e267897 */ /* 0x000fe4000fffe03f */
[----:B------:R-:W-:Y:S01]  /*4490*/  UIADD3.64 UR36, UR12, 0x4, URZ ;  /* 0x000000040c247897 */ /* 0x000fe2000fffe03f */
[----:B------:R-:W-:Y:S02]  /*44a0*/  WARPGROUP.DEPBAR.LE gsb0, 0x0 ;  /* 0x00008000000079c5 */ /* 0x000fe40000010000 */
[----:B------:R-:W-:-:S15]  /*44b0*/  WARPGROUP.ARRIVE ;  /* 0x00000000000079c5 */ /* 0x000fde0000000000 */
[----:B------:R-:W-:-:S07]  /*44c0*/  NOP ;  /* 0x0000000000007918 */ /* 0x000fce0000000000 */
        /* <DEDUP_REMOVED lines=26> */
[----:B------:R-:W-:Y:S02]  /*4670*/  WARPGROUP.DEPBAR.LE gsb0, 0x0 ;  /* 0x00008000000079c5 */ /* 0x000fe40000010000 */
[----:B------:R-:W-:-:S15]  /*4680*/  WARPGROUP.ARRIVE ;  /* 0x00000000000079c5 */ /* 0x000fde0000000000 */
[----:B------:R-:W-:-:S08]  /*4690*/  NOP ;  /* 0x0000000000007918 */ /* 0x000fd00000000000 */
[----:B------:R-:W-:Y:S03]  /*46a0*/  HGMMA.64x256x16.F32 R24, gdesc[UR20].tnspB, R24, gsb0 ;  /* 0x43e00000141879f0 */ /* 0x000fe60008000818 */
[----:B------:R-:W-:Y:S02]  /*46b0*/  WARPGROUP.DEPBAR.LE gsb0, 0x0 ;  /* 0x00008000000079c5 */ /* 0x000fe40000010000 */
[----:B------:R-:W-:Y:S04]  /*46c0*/  STL [R1+0x10], R28 ;  /* 0x0000101c01007387 */ /* 0x000fe80000100800 */
[----:B------:R-:W-:Y:S04]  /*46d0*/  STL [R1+0x18], R30 ;  /* 0x0000181e01007387 */ /* 0x000fe80000100800 */
[----:B------:R-:W-:Y:S04]  /*46e0*/  STL [R1+0x20], R32 ;  /* 0x0000202001007387 */ /* 0x000fe80000100800 */
[----:B------:R-:W-:Y:S01]  /*46f0*/  STL [R1+0x28], R34 ;  /* 0x0000282201007387 */ /* 0x000fe20000100800 */
[----:B------:R-:W-:-:S03]  /*4700*/  IMAD.MOV.U32 R4, RZ, RZ, R24 ;  /* 0x000000ffff047224 */ /* 0x000fc600078e0018 */
[----:B------:R-:W-:Y:S01]  /*4710*/  STL [R1+0x48], R44 ;  /* 0x0000482c01007387 */ /* 0x000fe20000100800 */
[----:B------:R-:W-:Y:S01]  /*4720*/  MOV R5, R26 ;  /* 0x0000001a00057202 */ /* 0x000fe20000000f00 */
[----:B------:R-:W-:Y:S02]  /*4730*/  IMAD.MOV.U32 R6, RZ, RZ, R40 ;  /* 0x000000ffff067224 */ /* 0x000fe400078e0028 */
[----:B------:R-:W-:Y:S01]  /*4740*/  STL [R1+0x4c], R46 ;  /* 0x00004c2e01007387 */ /* 0x000fe20000100800 */
[----:B------:R-:W-:Y:S01]  /*4750*/  IMAD.MOV.U32 R7, RZ, RZ, R42 ;  /* 0x000000ffff077224 */ /* 0x000fe200078e002a */
[----:B------:R-:W-:Y:S01]  /*4760*/  MOV R249, R50 ;  /* 0x0000003200f97202 */ /* 0x000fe20000000f00 */
[----:B------:R-:W-:Y:S01]  /*4770*/  IMAD.MOV.U32 R250, RZ, RZ, R48 ;  /* 0x000000fffffa7224 */ /* 0x000fe200078e0030 */
[----:B------:R-:W-:Y:S01]  /*4780*/  STL [R1+0x50], R120 ;  /* 0x0000507801007387 */ /* 0x000fe20000100800 */
[----:B------:R-:W-:Y:S01]  /*4790*/  IMAD.MOV.U32 R20, RZ, RZ, R36 ;  /* 0x000000ffff147224 */ /* 0x000fe200078e0024 */
[----:B------:R-:W-:Y:S01]  /*47a0*/  MOV R23, R54 ;  /* 0x0000003600177202 */ /* 0x000fe20000000f00 */
        /* <DEDUP_REMOVED lines=55> */
[----:B------:R0:W-:Y:S01]  /*4b20*/  STL [R1+0x54], R122 ;  /* 0x0000547a01007387 */ /* 0x0001e20000100800 */
[----:B------:R-:W-:-:S02]  /*4b30*/  IMAD.MOV.U32 R169, RZ, RZ, R73 ;  /* 0x000000ffffa97224 */ /* 0x000fc400078e0049 */
[----:B------:R-:W-:Y:S02]  /*4b40*/  IMAD.MOV.U32 R167, RZ, RZ, R61 ;  /* 0x000000ffffa77224 */ /* 0x000fe400078e003d */
[----:B------:R-:W-:Y:S02]  /*4b50*/  IMAD.MOV.U32 R166, RZ, RZ, R63 ;  /* 0x000000ffffa67224 */ /* 0x000fe400078e003f */
[----:B------:R-:W-:Y:S02]  /*4b60*/  IMAD.MOV.U32 R165, RZ, RZ, R77 ;  /* 0x000000ffffa57224 */ /* 0x000fe400078e004d */
[----:B------:R-:W-:Y:S02]  /*4b70*/  IMAD.MOV.U32 R156, RZ, RZ, R65 ;  /* 0x000000ffff9c7224 */ /* 0x000fe400078e0041 */
[----:B------:R-:W-:Y:S02]  /*4b80*/  IMAD.MOV.U32 R157, RZ, RZ, R67 ;  /* 0x000000ffff9d7224 */ /* 0x000fe400078e0043 */
        /* <DEDUP_REMOVED lines=51> */
[----:B0-----:R-:W-:-:S06]  /*4ec0*/  WARPGROUP.ARRIVE ;  /* 0x00000000000079c5 */ /* 0x001fcc0000000000 */
[----:B------:R-:W-:Y:S01]  /*4ed0*/  HGMMA.64x256x16.F32 R24, gdesc[UR4].tnspB, RZ, !UPT, gsb0 ;  /* 0x43e00000041879f0 */ /* 0x000fe2000c0008ff */
[----:B------:R-:W-:Y:S01]  /*4ee0*/  UIADD3.64 UR4, UR12, 0x200, URZ ;  /* 0x000002000c047897 */ /* 0x000fe2000fffe03f */
[----:B------:R-:W-:Y:S01]  /*4ef0*/  UMOV UR6, UR14 ;  /* 0x0000000e00067c82 */ /* 0x000fe20008000000 */
[----:B------:R-:W-:Y:S01]  /*4f00*/  UMOV UR7, UR15 ;  /* 0x0000000f00077c82 */ /* 0x000fe20008000000 */
[----:B------:R-:W-:Y:S01]  /*4f10*/  UIADD3.64 UR32, UR12, 0x202, URZ ;  /* 0x000002020c207897 */ /* 0x000fe2000fffe03f */
[----:B------:R-:W-:Y:S02]  /*4f20*/  WARPGROUP.DEPBAR.LE gsb0, 0x0 ;  /* 0x00008000000079c5 */ /* 0x000fe40000010000 */
[----:B------:R-:W-:-:S15]  /*4f30*/  WARPGROUP.ARRIVE ;  /* 0x00000000000079c5 */ /* 0x000fde0000000000 */
[----:B------:R-:W-:-:S06]  /*4f40*/  NOP ;  /* 0x0000000000007918 */ /* 0x000fcc0000000000 */
[----:B------:R-:W-:Y:S01]  /*4f50*/  HGMMA.64x256x16.F32 R24, gdesc[UR4].tnspB, R24, gsb0 ;  /* 0x43e00000041879f0 */ /* 0x000fe20008000818 */
[----:B------:R-:W-:Y:S02]  /*4f60*/  UIADD3.64 UR36, UR12, 0x204, URZ ;  /* 0x000002040c247897 */ /* 0x000fe4000fffe03f */
[----:B------:R-:W-:Y:S02]  /*4f70*/  WARPGROUP.DEPBAR.LE gsb0, 0x0 ;  /* 0x00008000000079c5 */ /* 0x000fe40000010000 */
[----:B------:R-:W-:-:S15]  /*4f80*/  WARPGROUP.ARRIVE ;  /* 0x00000000000079c5 */ /* 0x000fde0000000000 */
[----:B------:R-:W-:-:S08]  /*4f90*/  NOP ;  /* 0x0000000000007918 */ /* 0x000fd00000000000 */
        /* <DEDUP_REMOVED lines=16> */
[----:B------:R-:W-:Y:S01]  /*50a0*/  UIADD3.64 UR12, UR12, 0x604, URZ ;  /* 0x000006040c0c7897 */ /* 0x000fe2000fffe03f */
[----:B------:R-:W-:Y:S01]  /*50b0*/  UMOV UR14, UR22 ;  /* 0x00000016000e7c82 */ /* 0x000fe20008000000 */
[----:B------:R-:W-:Y:S01]  /*50c0*/  UMOV UR15, UR23 ;  /* 0x00000017000f7c82 */ /* 0x000fe20008000000 */
[----:B------:R-:W-:Y:S02]  /*50d0*/  WARPGROUP.DEPBAR.LE gsb0, 0x0 ;  /* 0x00008000000079c5 */ /* 0x000fe40000010000 */
[----:B------:R-:W-:-:S15]  /*50e0*/  WARPGROUP.ARRIVE ;  /* 0x00000000000079c5 */ /* 0x000fde0000000000 */
[----:B------:R-:W-:-:S07]  /*50f0*/  NOP ;  /* 0x0000000000007918 */ /* 0x000fce0000000000 */
[----:B------:R-:W-:Y:S03]  /*5100*/  HGMMA.64x256x16.F32 R24, gdesc[UR24].tnspB, R24, gsb0 ;  /* 0x43e00000181879f0 */ /* 0x000fe60008000818 */
[----:B------:R-:W0:Y:S02]  /*5110*/  S2R R252, SR_TID.X ;  /* 0x0000000000fc7919 */ /* 0x000e240000002100 */
[C---:B0-----:R-:W-:Y:S01]  /*5120*/  IMAD.SHL.U32 R0, R252.reuse, 0x20, RZ ;  /* 0x00000020fc007824 */ /* 0x041fe200078e00ff */
[----:B------:R-:W-:Y:S02]  /*5130*/  SHF.R.S32.HI R3, RZ, 0x2, R252 ;  /* 0x00000002ff037819 */ /* 0x000fe400000114fc */
[----:B------:R-:W-:Y:S02]  /*5140*/  SHF.L.U32 R2, R252, 0x4, RZ ;  /* 0x00000004fc027819 */ /* 0x000fe400000006ff */
[----:B------:R-:W-:-:S02]  /*5150*/  LOP3.LUT R0, R0, 0x60, RZ, 0xc0, !PT ;  /* 0x0000006000007812 */ /* 0x000fc400078ec0ff */
[----:B------:R-:W-:Y:S02]  /*5160*/  SGXT R3, R3, 0x1 ;  /* 0x000000010303781a */ /* 0x000fe40000000200 */
[----:B------:R-:W-:-:S04]  /*5170*/  LOP3.LUT R0, R0, 0x780, R2, 0xf8, !PT ;  /* 0x0000078000007812 */ /* 0x000fc800078ef802 */
[----:B------:R-:W-:Y:S01]  /*5180*/  LOP3.LUT R0, R0, 0x2010, R3, 0xf8, !PT ;  /* 0x0000201000007812 */ /* 0x000fe200078ef803 */
[----:B------:R-:W-:Y:S02]  /*5190*/  WARPGROUP.DEPBAR.LE gsb0, 0x0 ;  /* 0x00008000000079c5 */ /* 0x000fe40000010000 */
[----:B------:R-:W-:-:S07]  /*51a0*/  WARPGROUP.ARRIVE ;  /* 0x00000000000079c5 */ /* 0x000fce0000000000 */
[----:B------:R-:W-:Y:S03]  /*51b0*/  HGMMA.64x256x16.F32 R24, gdesc[UR12].tnspB, R24, gsb0 ;  /* 0x43e000000c1879f0 */ /* 0x000fe60008000818 */
[----:B------:R-:W-:Y:S02]  /*51c0*/  WARPGROUP.DEPBAR.LE gsb0, 0x0 ;  /* 0x00008000000079c5 */ /* 0x000fe40000010000 */
[----:B------:R-:W-:Y:S06]  /*51d0*/  BAR.SYNC.DEFER_BLOCKING 0x0 ;  /* 0x0000000000007b1d */ /* 0x000fec0000010000 */
[----:B------:R0:W-:Y:S04]  /*51e0*/  STS.128 [R0+UR8], R4 ;  /* 0x0000000400007988 */ /* 0x0001e80008000c08 */
[----:B0-----:R-:W2:Y:S04]  /*51f0*/  LDL.LU R4, [R1+0x10] ;  /* 0x0000100001047983 */ /* 0x001ea80000300800 */
[----:B------:R-:W2:Y:S04]  /*5200*/  LDL.LU R5, [R1+0x18] ;  /* 0x0000180001057983 */ /* 0x000ea80000300800 */
[----:B------:R-:W2:Y:S04]  /*5210*/  LDL.LU R6, [R1+0x48] ;  /* 0x0000480001067983 */ /* 0x000ea80000300800 */
[----:B------:R-:W2:Y:S01]  /*5220*/  LDL.LU R7, [R1+0x4c] ;  /* 0x00004c0001077983 */ /* 0x000ea20000300800 */
[----:B------:R-:W-:-:S05]  /*5230*/  IMAD.SHL.U32 R3, R252, 0x100, RZ ;  /* 0x00000100fc037824 */ /* 0x000fca00078e00ff */
[----:B------:R-:W-:-:S04]  /*5240*/  LOP3.LUT R3, R3, 0x1800, RZ, 0xc0, !PT ;  /* 0x0000180003037812 */ /* 0x000fc800078ec0ff */
[----:B------:R-:W-:Y:S02]  /*5250*/  LOP3.LUT R2, R3, 0x70, R2, 0xf8, !PT ;  /* 0x0000007003027812 */ /* 0x000fe400078ef802 */
[----:B------:R-:W-:Y:S01]  /*5260*/  SHF.R.S32.HI R3, RZ, 0x5, R252 ;  /* 0x00000005ff037819 */ /* 0x000fe200000114fc */
[----:B--2---:R0:W-:Y:S04]  /*5270*/  STS.128 [R0+UR8+0x800], R4 ;  /* 0x0008000400007988 */ /* 0x0041e80008000c08 */
[----:B0-----:R-:W2:Y:S04]  /*5280*/  LDL.LU R4, [R1+0x20] ;  /* 0x0000200001047983 */ /* 0x001ea80000300800 */
[----:B------:R-:W2:Y:S01]  /*5290*/  LDL.LU R5, [R1+0x28] ;  /* 0x0000280001057983 */ /* 0x000ea20000300800 */
[----:B------:R-:W-:-:S04]  /*52a0*/  SGXT R3, R3, 0x1 ;  /* 0x000000010303781a */ /* 0x000fc80000000200 */
[----:B------:R-:W-:Y:S01]  /*52b0*/  LOP3.LUT R2, R2, 0x2010, R3, 0x78, !PT ;  /* 0x0000201002027812 */ /* 0x000fe200078e7803 */
[----:B------:R-:W-:Y:S01]  /*52c0*/  IMAD.SHL.U32 R3, R252, 0x2, RZ ;  /* 0x00000002fc037824 */ /* 0x000fe200078e00ff */
[----:B------:R-:W-:Y:S01]  /*52d0*/  MOV R7, R249 ;  /* 0x000000f900077202 */ /* 0x000fe20000000f00 */
[----:B------:R-:W-:-:S03]  /*52e0*/  IMAD.MOV.U32 R6, RZ, RZ, R250 ;  /* 0x000000ffff067224 */ /* 0x000fc600078e00fa */
[----:B------:R-:W-:-:S04]  /*52f0*/  LOP3.LUT R3, R3, 0x80, RZ, 0xc0, !PT ;  /* 0x0000008003037812 */ /* 0x000fc800078ec0ff */
[----:B------:R-:W-:Y:S02]  /*5300*/  IADD3 R2, R2, UR8, R3 ;  /* 0x0000000802027c10 */ /* 0x000fe4000fffe003 */
[----:B------:R-:W-:Y:S01]  /*5310*/  LOP3.LUT R3, R0, 0x10, RZ, 0x3c, !PT ;  /* 0x0000001000037812 */ /* 0x000fe200078e3cff */
[----:B------:R-:W-:Y:S04]  /*5320*/  STS.128 [R0+UR8+0x1800], R20 ;  /* 0x0018001400007988 */ /* 0x000fe80008000c08 */
[----:B--2---:R0:W-:Y:S04]  /*5330*/  STS.128 [R0+UR8+0x1000], R4 ;  /* 0x0010000400007988 */ /* 0x0041e80008000c08 */
[----:B------:R-:W-:Y:S04]  /*5340*/  STS.128 [R3+UR8], R16 ;  /* 0x0000001003007988 */ /* 0x000fe80008000c08 */
[----:B------:R-:W-:Y:S01]  /*5350*/  STS.128 [R3+UR8+0x800], R8 ;  /* 0x0008000803007988 */ /* 0x000fe20008000c08 */
[----:B0-----:R-:W-:Y:S01]  /*5360*/  IMAD.MOV.U32 R4, RZ, RZ, R155 ;  /* 0x000000ffff047224 */ /* 0x001fe200078e009b */
[----:B------:R-:W-:Y:S01]  /*5370*/  MOV R7, R152 ;  /* 0x0000009800077202 */ /* 0x000fe20000000f00 */
[----:B------:R-:W-:-:S02]  /*5380*/  IMAD.MOV.U32 R5, RZ, RZ, R154 ;  /* 0x000000ffff057224 */ /* 0x000fc400078e009a */
[----:B------:R-:W-:Y:S01]  /*5390*/  IMAD.MOV.U32 R6, RZ, RZ, R153 ;  /* 0x000000ffff067224 */ /* 0x000fe200078e0099 */
[----:B------:R-:W-:Y:S04]  /*53a0*/  STS.128 [R3+UR8+0x1800], R12 ;  /* 0x0018000c03007988 */ /* 0x000fe80008000c08 */
[----:B------:R-:W-:Y:S01]  /*53b0*/  STS.128 [R3+UR8+0x1000], R4 ;  /* 0x0010000403007988 */ /* 0x000fe20008000c08 */
[----:B------:R-:W-:Y:S06]  /*53c0*/  BAR.SYNC.DEFER_BLOCKING 0x0 ;  /* 0x0000000000007b1d */ /* 0x000fec0000010000 */
[----:B------:R-:W0:Y:S04]  /*53d0*/  LDS.128 R152, [R2+0x100] ;  /* 0x0001000002987984 */ /* 0x000e280000000c00 */
[----:B------:R-:W1:Y:S04]  /*53e0*/  LDS.128 R20, [R2+0x200] ;  /* 0x0002000002147984 */ /* 0x000e680000000c00 */
[----:B------:R-:W2:Y:S04]  /*53f0*/  LDS.128 R8, [R2+0x300] ;  /* 0x0003000002087984 */ /* 0x000ea80000000c00 */
[----:B------:R-:W3:Y:S04]  /*5400*/  LDS.128 R4, [R2+0x400] ;  /* 0x0004000002047984 */ /* 0x000ee80000000c00 */
[----:B------:R-:W-:Y:S04]  /*5410*/  LDS.128 R12, [R2] ;  /* 0x00000000020c7984 */ /* 0x000fe80000000c00 */
[----:B0-----:R-:W-:Y:S04]  /*5420*/  STL [R1+0x40], R153 ;  /* 0x0000409901007387 */ /* 0x001fe80000100800 */
[----:B------:R-:W-:Y:S04]  /*5430*/  STL [R1+0x44], R155 ;  /* 0x0000449b01007387 */ /* 0x000fe80000100800 */
[----:B-1----:R-:W-:Y:S04]  /*5440*/  STL.64 [R1+0x30], R20 ;  /* 0x0000301401007387 */ /* 0x002fe80000100a00 */
[----:B------:R-:W-:Y:S04]  /*5450*/  STL.64 [R1+0x38], R22 ;  /* 0x0000381601007387 */ /* 0x000fe80000100a00 */
[----:B------:R-:W0:Y:S04]  /*5460*/  LDS.128 R20, [R2+0x500] ;  /* 0x0005000002147984 */ /* 0x000e280000000c00 */
[----:B--2---:R-:W-:Y:S04]  /*5470*/  STL.64 [R1+0x20], R8 ;  /* 0x0000200801007387 */ /* 0x004fe80000100a00 */
[----:B------:R-:W-:Y:S04]  /*5480*/  STL.64 [R1+0x28], R10 ;  /* 0x0000280a01007387 */ /* 0x000fe80000100a00 */
[----:B---3--:R-:W-:Y:S04]  /*5490*/  STL.64 [R1+0x10], R4 ;  /* 0x0000100401007387 */ /* 0x008fe80000100a00 */
[----:B------:R-:W-:Y:S04]  /*54a0*/  STL.64 [R1+0x18], R6 ;  /* 0x0000180601007387 */ /* 0x000fe80000100a00 */
[----:B------:R-:W-:Y:S04]  /*54b0*/  LDS.128 R8, [R2+0x600] ;  /* 0x0006000002087984 */ /* 0x000fe80000000c00 */
[----:B------:R-:W-:Y:S01]  /*54c0*/  LDS.128 R4, [R2+0x700] ;  /* 0x0007000002047984 */ /* 0x000fe20000000c00 */
[----:B------:R-:W-:Y:S01]  /*54d0*/  IMAD.MOV.U32 R16, RZ, RZ, R24 ;  /* 0x000000ffff107224 */ /* 0x000fe200078e0018 */
[----:B------:R-:W-:Y:S01]  /*54e0*/  MOV R19, R42 ;  /* 0x0000002a00137202 */ /* 0x000fe20000000f00 */
[----:B------:R-:W-:-:S02]  /*54f0*/  IMAD.MOV.U32 R17, RZ, RZ, R26 ;  /* 0x000000ffff117224 */ /* 0x000fc400078e001a */
[----:B------:R-:W-:Y:S01]  /*5500*/  IMAD.MOV.U32 R18, RZ, RZ, R40 ;  /* 0x000000ffff127224 */ /* 0x000fe200078e0028 */
[----:B------:R-:W-:Y:S01]  /*5510*/  BAR.SYNC.DEFER_BLOCKING 0x0 ;  /* 0x0000000000007b1d */ /* 0x000fe20000010000 */
[----:B------:R-:W-:-:S05]  /*5520*/  IMAD.MOV.U32 R250, RZ, RZ, R152 ;  /* 0x000000fffffa7224 */ /* 0x000fca00078e0098 */
[----:B0-----:R0:W-:Y:S04]  /*5530*/  STL.64 [R1], R20 ;  /* 0x0000001401007387 */ /* 0x0011e80000100a00 */
[----:B------:R1:W-:Y:S01]  /*5540*/  STL.64 [R1+0x8], R22 ;  /* 0x0000081601007387 */ /* 0x0003e20000100a00 */
[----:B------:R-:W-:Y:S02]  /*5550*/  IMAD.MOV.U32 R249, RZ, RZ, R154 ;  /* 0x000000fffff97224 */ /* 0x000fe400078e009a */
[----:B0-----:R-:W-:Y:S01]  /*5560*/  IMAD.MOV.U32 R20, RZ, RZ, R28 ;  /* 0x000000ffff147224 */ /* 0x001fe200078e001c */
[----:B------:R-:W-:Y:S01]  /*5570*/  MOV R21, R30 ;  /* 0x0000001e00157202 */ /* 0x000fe20000000f00 */
[----:B-1----:R-:W-:Y:S02]  /*5580*/  IMAD.MOV.U32 R22, RZ, RZ, R44 ;  /* 0x000000ffff167224 */ /* 0x002fe400078e002c */
[----:B------:R-:W-:Y:S01]  /*5590*/  IMAD.MOV.U32 R23, RZ, RZ, R46 ;  /* 0x000000ffff177224 */ /* 0x000fe200078e002e */
[----:B------:R0:W-:Y:S01]  /*55a0*/  STS.128 [R0+UR8], R16 ;  /* 0x0000001000007988 */ /* 0x0001e20008000c08 */
[----:B------:R-:W-:Y:S01]  /*55b0*/  IMAD.MOV.U32 R24, RZ, RZ, R29 ;  /* 0x000000ffff187224 */ /* 0x000fe200078e001d */
[----:B------:R-:W-:-:S02]  /*55c0*/  MOV R153, R34 ;  /* 0x0000002200997202 */ /* 0x000fc40000000f00 */
[----:B------:R1:W-:Y:S01]  /*55d0*/  STS.128 [R0+UR8+0x800], R20 ;  /* 0x0008001400007988 */ /* 0x0003e20008000c08 */
[----:B------:R-:W-:Y:S01]  /*55e0*/  IMAD.MOV.U32 R152, RZ, RZ, R32 ;  /* 0x000000ffff987224 */ /* 0x000fe200078e0020 */
[----:B------:R-:W-:Y:S01]  /*55f0*/  MOV R28, R33 ;  /* 0x00000021001c7202 */ /* 0x000fe20000000f00 */
[----:B------:R-:W-:Y:S01]  /*5600*/  IMAD.MOV.U32 R154, RZ, RZ, R48 ;  /* 0x000000ffff9a7224 */ /* 0x000fe200078e0030 */
[----:B------:R-:W-:Y:S01]  /*5610*/  MOV R34, R53 ;  /* 0x0000003500227202 */ /* 0x000fe20000000f00 */
[----:B------:R-:W-:Y:S02]  /*5620*/  IMAD.MOV.U32 R155, RZ, RZ, R50 ;  /* 0x000000ffff9b7224 */ /* 0x000fe400078e0032 */
[----:B------:R-:W-:Y:S02]  /*5630*/  IMAD.MOV.U32 R29, RZ, RZ, R35 ;  /* 0x000000ffff1d7224 */ /* 0x000fe400078e0023 */
[----:B------:R-:W-:Y:S02]  /*5640*/  IMAD.MOV.U32 R26, RZ, RZ, R45 ;  /* 0x000000ffff1a7224 */ /* 0x000fe400078e002d */
[----:B------:R-:W-:Y:S01]  /*5650*/  IMAD.MOV.U32 R30, RZ, RZ, R49 ;  /* 0x000000ffff1e7224 */ /* 0x000fe200078e0031 */
[----:B0-----:R-:W-:Y:S01]  /*5660*/  MOV R17, R38 ;  /* 0x0000002600117202 */ /* 0x001fe20000000f00 */
[----:B------:R-:W-:-:S02]  /*5670*/  IMAD.MOV.U32 R16, RZ, RZ, R36 ;  /* 0x000000ffff107224 */ /* 0x000fc400078e0024 */
[----:B------:R-:W-:Y:S01]  /*5680*/  IMAD.MOV.U32 R18, RZ, RZ, R52 ;  /* 0x000000ffff127224 */ /* 0x000fe200078e0034 */
[----:B-1----:R-:W-:Y:S01]  /*5690*/  MOV R21, R27 ;  /* 0x0000001b00157202 */ /* 0x002fe20000000f00 */
[----:B------:R-:W-:Y:S01]  /*56a0*/  IMAD.MOV.U32 R20, RZ, RZ, R25 ;  /* 0x000000ffff147224 */ /* 0x000fe200078e0019 */
[----:B------:R-:W-:Y:S01]  /*56b0*/  MOV R25, R31 ;  /* 0x0000001f00197202 */ /* 0x000fe20000000f00 */
[----:B------:R-:W-:Y:S01]  /*56c0*/  IMAD.MOV.U32 R19, RZ, RZ, R54 ;  /* 0x000000ffff137224 */ /* 0x000fe200078e0036 */
[----:B------:R-:W-:Y:S01]  /*56d0*/  MOV R31, R51 ;  /* 0x00000033001f7202 */ /* 0x000fe20000000f00 */
[----:B------:R-:W-:Y:S02]  /*56e0*/  IMAD.MOV.U32 R22, RZ, RZ, R41 ;  /* 0x000000ffff167224 */ /* 0x000fe400078e0029 */
[----:B------:R-:W-:Y:S02]  /*56f0*/  IMAD.MOV.U32 R23, RZ, RZ, R43 ;  /* 0x000000ffff177224 */ /* 0x000fe400078e002b */
[----:B------:R-:W-:-:S02]  /*5700*/  IMAD.MOV.U32 R27, RZ, RZ, R47 ;  /* 0x000000ffff1b7224 */ /* 0x000fc400078e002f */
[----:B------:R-:W-:Y:S02]  /*5710*/  IMAD.MOV.U32 R32, RZ, RZ, R37 ;  /* 0x000000ffff207224 */ /* 0x000fe400078e0025 */
[----:B------:R-:W-:Y:S02]  /*5720*/  IMAD.MOV.U32 R33, RZ, RZ, R39 ;  /* 0x000000ffff217224 */ /* 0x000fe400078e0027 */
[----:B------:R-:W-:Y:S01]  /*5730*/  IMAD.MOV.U32 R35, RZ, RZ, R55 ;  /* 0x000000ffff237224 */ /* 0x000fe200078e0037 */
[----:B------:R0:W-:Y:S04]  /*5740*/  STS.128 [R0+UR8+0x1000], R152 ;  /* 0x0010009800007988 */ /* 0x0001e80008000c08 */
[----:B------:R-:W-:Y:S04]  /*5750*/  STS.128 [R0+UR8+0x1800], R16 ;  /* 0x0018001000007988 */ /* 0x000fe80008000c08 */
[----:B------:R-:W-:Y:S04]  /*5760*/  STS.128 [R3+UR8], R20 ;  /* 0x0000001403007988 */ /* 0x000fe80008000c08 */
[----:B------:R-:W-:Y:S04]  /*5770*/  STS.128 [R3+UR8+0x800], R24 ;  /* 0x0008001803007988 */ /* 0x000fe80008000c08 */
[----:B------:R-:W-:Y:S04]  /*5780*/  STS.128 [R3+UR8+0x1000], R28 ;  /* 0x0010001c03007988 */ /* 0x000fe80008000c08 */
[----:B------:R-:W-:Y:S01]  /*5790*/  STS.128 [R3+UR8+0x1800], R32 ;  /* 0x0018002003007988 */ /* 0x000fe20008000c08 */
[----:B------:R-:W-:Y:S01]  /*57a0*/  BAR.SYNC.DEFER_BLOCKING 0x0 ;  /* 0x0000000000007b1d */ /* 0x000fe20000010000 */
[----:B------:R-:W-:Y:S01]  /*57b0*/  IMAD.MOV.U32 R48, RZ, RZ, R187 ;  /* 0x000000ffff307224 */ /* 0x000fe200078e00bb */
[----:B------:R-:W-:Y:S01]  /*57c0*/  MOV R49, R186 ;  /* 0x000000ba00317202 */ /* 0x000fe20000000f00 */
[----:B------:R-:W-:-:S03]  /*57d0*/  IMAD.MOV.U32 R50, RZ, RZ, R185 ;  /* 0x000000ffff327224 */ /* 0x000fc600078e00b9 */
[----:B------:R-:W-:Y:S04]  /*57e0*/  LDS.128 R44, [R2] ;  /* 0x00000000022c7984 */ /* 0x000fe80000000c00 */
[----:B------:R-:W-:Y:S04]  /*57f0*/  LDS.128 R40, [R2+0x100] ;  /* 0x0001000002287984 */ /* 0x000fe80000000c00 */
[----:B------:R-:W-:Y:S04]  /*5800*/  LDS.128 R36, [R2+0x200] ;  /* 0x0002000002247984 */ /* 0x000fe80000000c00 */
[----:B------:R-:W-:Y:S04]  /*5810*/  LDS.128 R32, [R2+0x300] ;  /* 0x0003000002207984 */ /* 0x000fe80000000c00 */
[----:B------:R-:W-:Y:S04]  /*5820*/  LDS.128 R24, [R2+0x400] ;  /* 0x0004000002187984 */ /* 0x000fe80000000c00 */
[----:B------:R-:W-:Y:S04]  /*5830*/  LDS.128 R16, [R2+0x500] ;  /* 0x0005000002107984 */ /* 0x000fe80000000c00 */
[----:B------:R-:W-:Y:S04]  /*5840*/  LDS.128 R28, [R2+0x600] ;  /* 0x00060000021c7984 */ /* 0x000fe80000000c00 */
[----:B------:R-:W-:Y:S01]  /*5850*/  LDS.128 R20, [R2+0x700] ;  /* 0x0007000002147984 */ /* 0x000fe20000000c00 */
[----:B------:R-:W-:Y:S01]  /*5860*/  IMAD.MOV.U32 R51, RZ, RZ, R184 ;  /* 0x000000ffff337224 */ /* 0x000fe200078e00b8 */
[----:B------:R-:W-:Y:S01]  /*5870*/  BAR.SYNC.DEFER_BLOCKING 0x0 ;  /* 0x0000000000007b1d */ /* 0x000fe20000010000 */
[----:B------:R-:W-:Y:S01]  /*5880*/  MOV R52, R183 ;  /* 0x000000b700347202 */ /* 0x000fe20000000f00 */
[----:B------:R-:W-:Y:S01]  /*5890*/  IMAD.MOV.U32 R53, RZ, RZ, R182 ;  /* 0x000000ffff357224 */ /* 0x000fe200078e00b6 */
[----:B------:R-:W-:Y:S01]  /*58a0*/  MOV R55, R180 ;  /* 0x000000b400377202 */ /* 0x000fe20000000f00 */
[----:B------:R-:W-:Y:S01]  /*58b0*/  IMAD.MOV.U32 R54, RZ, RZ, R181 ;  /* 0x000000ffff367224 */ /* 0x000fe200078e00b5 */
[----:B0-----:R-:W-:Y:S01]  /*58c0*/  MOV R154, R177 ;  /* 0x000000b1009a7202 */ /* 0x001fe20000000f00 */
[----:B------:R-:W-:-:S02]  /*58d0*/  IMAD.MOV.U32 R152, RZ, RZ, R179 ;  /* 0x000000ffff987224 */ /* 0x000fc400078e00b3 */
[----:B------:R-:W-:Y:S02]  /*58e0*/  IMAD.MOV.U32 R153, RZ, RZ, R178 ;  /* 0x000000ffff997224 */ /* 0x000fe400078e00b2 */
[----:B------:R-:W-:Y:S01]  /*58f0*/  IMAD.MOV.U32 R155, RZ, RZ, R176 ;  /* 0x000000ffff9b7224 */ /* 0x000fe200078e00b0 */
[----:B------:R0:W-:Y:S04]  /*5900*/  STS.128 [R0+UR8], R48 ;  /* 0x0000003000007988 */ /* 0x0001e80008000c08 */
[----:B------:R1:W-:Y:S04]  /*5910*/  STS.128 [R0+UR8+0x800], R52 ;  /* 0x0008003400007988 */ /* 0x0003e80008000c08 */
[----:B------:R2:W-:Y:S01]  /*5920*/  STS.128 [R0+UR8+0x1000], R152 ;  /* 0x0010009800007988 */ /* 0x0005e20008000c08 */
[----:B0-----:R-:W-:Y:S01]  /*5930*/  IMAD.MOV.U32 R48, RZ, RZ, R175 ;  /* 0x000000ffff307224 */ /* 0x001fe200078e00af */
[----:B------:R-:W-:Y:S01]  /*5940*/  MOV R49, R174 ;  /* 0x000000ae00317202 */ /* 0x000fe20000000f00 */
[----:B------:R-:W-:-:S02]  /*5950*/  IMAD.MOV.U32 R50, RZ, RZ, R173 ;  /* 0x000000ffff327224 */ /* 0x000fc400078e00ad */
[----:B------:R-:W-:Y:S01]  /*5960*/  IMAD.MOV.U32 R51, RZ, RZ, R172 ;  /* 0x000000ffff337224 */ /* 0x000fe200078e00ac */
[----:B-1----:R-:W-:Y:S01]  /*5970*/  MOV R52, R171 ;  /* 0x000000ab00347202 */ /* 0x002fe20000000f00 */
[----:B------:R-:W-:Y:S01]  /*5980*/  IMAD.MOV.U32 R53, RZ, RZ, R170 ;  /* 0x000000ffff357224 */ /* 0x000fe200078e00aa */
[----:B------:R-:W-:Y:S01]  /*5990*/  MOV R55, R168 ;  /* 0x000000a800377202 */ /* 0x000fe20000000f00 */
[----:B------:R-:W-:Y:S01]  /*59a0*/  IMAD.MOV.U32 R54, RZ, RZ, R169 ;  /* 0x000000ffff367224 */ /* 0x000fe200078e00a9 */
[----:B--2---:R-:W-:Y:S01]  /*59b0*/  MOV R154, R165 ;  /* 0x000000a5009a7202 */ /* 0x004fe20000000f00 */
[----:B------:R-:W-:Y:S02]  /*59c0*/  IMAD.MOV.U32 R152, RZ, RZ, R167 ;  /* 0x000000ffff987224 */ /* 0x000fe400078e00a7 */
[----:B------:R-:W-:Y:S02]  /*59d0*/  IMAD.MOV.U32 R153, RZ, RZ, R166 ;  /* 0x000000ffff997224 */ /* 0x000fe400078e00a6 */
[----:B------:R-:W-:Y:S01]  /*59e0*/  IMAD.MOV.U32 R155, RZ, RZ, R164 ;  /* 0x000000ffff9b7224 */ /* 0x000fe200078e00a4 */
        /* <DEDUP_REMOVED lines=9> */
[----:B------:R-:W0:Y:S04]  /*5a80*/  LDS.128 R168, [R2] ;  /* 0x0000000002a87984 */ /* 0x000e280000000c00 */
        /* <DEDUP_REMOVED lines=20> */
[----:B------:R-:W-:-:S02]  /*5bd0*/  IMAD.MOV.U32 R185, RZ, RZ, R66 ;  /* 0x000000ffffb97224 */ /* 0x000fc400078e0042 */
[----:B------:R-:W-:Y:S02]  /*5be0*/  IMAD.MOV.U32 R187, RZ, RZ, R82 ;  /* 0x000000ffffbb7224 */ /* 0x000fe400078e0052 */
[----:B------:R-:W-:Y:S01]  /*5bf0*/  IMAD.MOV.U32 R57, RZ, RZ, R59 ;  /* 0x000000ffff397224 */ /* 0x000fe200078e003b */
[----:B------:R-:W-:Y:S01]  /*5c00*/  MOV R59, R75 ;  /* 0x0000004b003b7202 */ /* 0x000fe20000000f00 */
[----:B------:R-:W-:Y:S02]  /*5c10*/  IMAD.MOV.U32 R61, RZ, RZ, R63 ;  /* 0x000000ffff3d7224 */ /* 0x000fe400078e003f */
[----:B------:R-:W-:Y:S01]  /*5c20*/  IMAD.MOV.U32 R58, RZ, RZ, R73 ;  /* 0x000000ffff3a7224 */ /* 0x000fe200078e0049 */
[----:B------:R1:W-:Y:S01]  /*5c30*/  STS.128 [R0+UR8], R176 ;  /* 0x000000b000007988 */ /* 0x0003e20008000c08 */
[----:B------:R-:W-:Y:S02]  /*5c40*/  IMAD.MOV.U32 R63, RZ, RZ, R79 ;  /* 0x000000ffff3f7224 */ /* 0x000fe400078e004f */
[----:B------:R-:W-:-:S02]  /*5c50*/  IMAD.MOV.U32 R66, RZ, RZ, R81 ;  /* 0x000000ffff427224 */ /* 0x000fc400078e0051 */
[----:B------:R-:W-:Y:S01]  /*5c60*/  IMAD.MOV.U32 R67, RZ, RZ, R83 ;  /* 0x000000ffff437224 */ /* 0x000fe200078e0053 */
[----:B------:R-:W-:Y:S01]  /*5c70*/  STS.128 [R0+UR8+0x800], R180 ;  /* 0x000800b400007988 */ /* 0x000fe20008000c08 */
[----:B-1----:R-:W-:Y:S01]  /*5c80*/  IMAD.MOV.U32 R176, RZ, RZ, R68 ;  /* 0x000000ffffb07224 */ /* 0x002fe200078e0044 */
[----:B------:R-:W-:Y:S01]  /*5c90*/  MOV R68, R69 ;  /* 0x0000004500447202 */ /* 0x000fe20000000f00 */
[----:B------:R-:W-:Y:S01]  /*5ca0*/  IMAD.MOV.U32 R178, RZ, RZ, R84 ;  /* 0x000000ffffb27224 */ /* 0x000fe200078e0054 */
[----:B------:R-:W-:Y:S01]  /*5cb0*/  MOV R177, R70 ;  /* 0x0000004600b17202 */ /* 0x000fe20000000f00 */
[----:B------:R-:W-:Y:S02]  /*5cc0*/  IMAD.MOV.U32 R179, RZ, RZ, R86 ;  /* 0x000000ffffb37224 */ /* 0x000fe400078e0056 */
[----:B------:R-:W-:Y:S01]  /*5cd0*/  IMAD.MOV.U32 R69, RZ, RZ, R71 ;  /* 0x000000ffff457224 */ /* 0x000fe200078e0047 */
[----:B------:R-:W-:Y:S01]  /*5ce0*/  MOV R71, R87 ;  /* 0x0000005700477202 */ /* 0x000fe20000000f00 */
[----:B------:R-:W-:Y:S01]  /*5cf0*/  IMAD.MOV.U32 R70, RZ, RZ, R85 ;  /* 0x000000ffff467224 */ /* 0x000fe200078e0055 */
[----:B------:R-:W-:Y:S04]  /*5d00*/  STS.128 [R0+UR8+0x1000], R184 ;  /* 0x001000b800007988 */ /* 0x000fe80008000c08 */
[----:B------:R1:W-:Y:S04]  /*5d10*/  STS.128 [R0+UR8+0x1800], R176 ;  /* 0x001800b000007988 */ /* 0x0003e80008000c08 */
[----:B------:R-:W-:Y:S04]  /*5d20*/  STS.128 [R3+UR8], R56 ;  /* 0x0000003803007988 */ /* 0x000fe80008000c08 */
[----:B------:R-:W-:Y:S04]  /*5d30*/  STS.128 [R3+UR8+0x800], R60 ;  /* 0x0008003c03007988 */ /* 0x000fe80008000c08 */
[----:B------:R-:W-:Y:S04]  /*5d40*/  STS.128 [R3+UR8+0x1000], R64 ;  /* 0x0010004003007988 */ /* 0x000fe80008000c08 */
[----:B------:R-:W-:Y:S01]  /*5d50*/  STS.128 [R3+UR8+0x1800], R68 ;  /* 0x0018004403007988 */ /* 0x000fe20008000c08 */
[----:B------:R-:W-:Y:S01]  /*5d60*/  BAR.SYNC.DEFER_BLOCKING 0x0 ;  /* 0x0000000000007b1d */ /* 0x000fe20000010000 */
[----:B-1----:R-:W-:Y:S01]  /*5d70*/  IMAD.MOV.U32 R176, RZ, RZ, R219 ;  /* 0x000000ffffb07224 */ /* 0x002fe200078e00db */
        /* <DEDUP_REMOVED lines=12> */
[----:B------:R-:W-:Y:S01]  /*5e40*/  IMAD.MOV.U32 R180, RZ, RZ, R215 ;  /* 0x000000ffffb47224 */ /* 0x000fe200078e00d7 */
[----:B------:R-:W-:Y:S01]  /*5e50*/  MOV R181, R214 ;  /* 0x000000d600b57202 */ /* 0x000fe20000000f00 */
[----:B------:R-:W-:Y:S01]  /*5e60*/  IMAD.MOV.U32 R182, RZ, RZ, R213 ;  /* 0x000000ffffb67224 */ /* 0x000fe200078e00d5 */
[----:B------:R-:W-:Y:S01]  /*5e70*/  MOV R184, R211 ;  /* 0x000000d300b87202 */ /* 0x000fe20000000f00 */
[----:B------:R-:W-:Y:S01]  /*5e80*/  IMAD.MOV.U32 R183, RZ, RZ, R212 ;  /* 0x000000ffffb77224 */ /* 0x000fe200078e00d4 */
[----:B------:R-:W-:Y:S01]  /*5e90*/  MOV R187, R208 ;  /* 0x000000d000bb7202 */ /* 0x000fe20000000f00 */
[----:B------:R-:W-:-:S02]  /*5ea0*/  IMAD.MOV.U32 R185, RZ, RZ, R210 ;  /* 0x000000ffffb97224 */ /* 0x000fc400078e00d2 */
[----:B------:R-:W-:Y:S01]  /*5eb0*/  IMAD.MOV.U32 R186, RZ, RZ, R209 ;  /* 0x000000ffffba7224 */ /* 0x000fe200078e00d1 */
[----:B------:R1:W-:Y:S04]  /*5ec0*/  STS.128 [R0+UR8], R176 ;  /* 0x000000b000007988 */ /* 0x0003e80008000c08 */
[----:B------:R2:W-:Y:S04]  /*5ed0*/  STS.128 [R0+UR8+0x800], R180 ;  /* 0x000800b400007988 */ /* 0x0005e80008000c08 */
[----:B------:R3:W-:Y:S01]  /*5ee0*/  STS.128 [R0+UR8+0x1000], R184 ;  /* 0x001000b800007988 */ /* 0x0007e20008000c08 */
[----:B-1----:R-:W-:Y:S01]  /*5ef0*/  IMAD.MOV.U32 R176, RZ, RZ, R207 ;  /* 0x000000ffffb07224 */ /* 0x002fe200078e00cf */
[----:B------:R-:W-:Y:S01]  /*5f00*/  MOV R178, R205 ;  /* 0x000000cd00b27202 */ /* 0x000fe20000000f00 */
[----:B------:R-:W-:-:S02]  /*5f10*/  IMAD.MOV.U32 R177, RZ, RZ, R206 ;  /* 0x000000ffffb17224 */ /* 0x000fc400078e00ce */
[----:B------:R-:W-:Y:S01]  /*5f20*/  IMAD.MOV.U32 R179, RZ, RZ, R204 ;  /* 0x000000ffffb37224 */ /* 0x000fe200078e00cc */
[----:B--2---:R-:W-:Y:S01]  /*5f30*/  MOV R181, R202 ;  /* 0x000000ca00b57202 */ /* 0x004fe20000000f00 */
[----:B------:R-:W-:Y:S02]  /*5f40*/  IMAD.MOV.U32 R180, RZ, RZ, R203 ;  /* 0x000000ffffb47224 */ /* 0x000fe400078e00cb */
[----:B------:R-:W-:Y:S01]  /*5f50*/  IMAD.MOV.U32 R182, RZ, RZ, R201 ;  /* 0x000000ffffb67224 */ /* 0x000fe200078e00c9 */
[----:B---3--:R-:W-:Y:S01]  /*5f60*/  MOV R184, R199 ;  /* 0x000000c700b87202 */ /* 0x008fe20000000f00 */
[----:B------:R-:W-:Y:S01]  /*5f70*/  IMAD.MOV.U32 R183, RZ, RZ, R200 ;  /* 0x000000ffffb77224 */ /* 0x000fe200078e00c8 */
[----:B------:R-:W-:Y:S01]  /*5f80*/  MOV R187, R196 ;  /* 0x000000c400bb7202 */ /* 0x000fe20000000f00 */
        /* <DEDUP_REMOVED lines=11> */
[----:B------:R-:W1:Y:S04]  /*6040*/  LDS.128 R204, [R2] ;  /* 0x0000000002cc7984 */ /* 0x000e680000000c00 */
        /* <DEDUP_REMOVED lines=8> */
[----:B------:R-:W-:Y:S06]  /*60d0*/  BAR.SYNC.DEFER_BLOCKING 0x0 ;  /* 0x0000000000007b1d */ /* 0x000fec0000010000 */
[----:B------:R2:W-:Y:S02]  /*60e0*/  STS.128 [R0+UR8], R208 ;  /* 0x000000d000007988 */ /* 0x0005e40008000c08 */
[----:B--2---:R-:W-:Y:S01]  /*60f0*/  IMAD.MOV.U32 R208, RZ, RZ, R100 ;  /* 0x000000ffffd07224 */ /* 0x004fe200078e0064 */
[----:B------:R-:W-:Y:S01]  /*6100*/  MOV R210, R116 ;  /* 0x0000007400d27202 */ /* 0x000fe20000000f00 */
[----:B------:R-:W-:-:S02]  /*6110*/  IMAD.MOV.U32 R209, RZ, RZ, R102 ;  /* 0x000000ffffd17224 */ /* 0x000fc400078e0066 */
[----:B------:R-:W-:-:S05]  /*6120*/  IMAD.MOV.U32 R211, RZ, RZ, R118 ;  /* 0x000000ffffd37224 */ /* 0x000fca00078e0076 */
[----:B------:R2:W-:Y:S04]  /*6130*/  STS.128 [R0+UR8+0x1800], R208 ;  /* 0x001800d000007988 */ /* 0x0005e80008000c08 */
[----:B--2---:R-:W2:Y:S04]  /*6140*/  LDL.LU R208, [R1+0x50] ;  /* 0x0000500001d07983 */ /* 0x004ea80000300800 */
[----:B------:R-:W2:Y:S01]  /*6150*/  LDL.LU R209, [R1+0x54] ;  /* 0x0000540001d17983 */ /* 0x000ea20000300800 */
        /* <DEDUP_REMOVED lines=16> */
[----:B------:R-:W-:Y:S01]  /*6260*/  MOV R95, R111 ;  /* 0x0000006f005f7202 */ /* 0x000fe20000000f00 */
[----:B------:R-:W-:Y:S02]  /*6270*/  IMAD.MOV.U32 R97, RZ, RZ, R99 ;  /* 0x000000ffff617224 */ /* 0x000fe400078e0063 */
[----:B------:R-:W-:Y:S02]  /*6280*/  IMAD.MOV.U32 R90, RZ, RZ, R105 ;  /* 0x000000ffff5a7224 */ /* 0x000fe400078e0069 */
[----:B------:R-:W-:Y:S02]  /*6290*/  IMAD.MOV.U32 R91, RZ, RZ, R107 ;  /* 0x000000ffff5b7224 */ /* 0x000fe400078e006b */
[----:B------:R-:W-:Y:S02]  /*62a0*/  IMAD.MOV.U32 R94, RZ, RZ, R109 ;  /* 0x000000ffff5e7224 */ /* 0x000fe400078e006d */
[----:B------:R-:W-:-:S02]  /*62b0*/  IMAD.MOV.U32 R99, RZ, RZ, R115 ;  /* 0x000000ffff637224 */ /* 0x000fc400078e0073 */
[----:B------:R-:W-:Y:S02]  /*62c0*/  IMAD.MOV.U32 R102, RZ, RZ, R117 ;  /* 0x000000ffff667224 */ /* 0x000fe400078e0075 */
[----:B------:R-:W-:Y:S01]  /*62d0*/  IMAD.MOV.U32 R103, RZ, RZ, R119 ;  /* 0x000000ffff677224 */ /* 0x000fe200078e0077 */
[----:B------:R3:W-:Y:S04]  /*62e0*/  STS.128 [R0+UR8+0x800], R212 ;  /* 0x000800d400007988 */ /* 0x0007e80008000c08 */
[----:B------:R4:W-:Y:S04]  /*62f0*/  STS.128 [R0+UR8+0x1000], R216 ;  /* 0x001000d800007988 */ /* 0x0009e80008000c08 */
[----:B------:R-:W-:Y:S04]  /*6300*/  STS.128 [R3+UR8], R88 ;  /* 0x0000005803007988 */ /* 0x000fe80008000c08 */
[----:B------:R-:W-:Y:S04]  /*6310*/  STS.128 [R3+UR8+0x800], R92 ;  /* 0x0008005c03007988 */ /* 0x000fe80008000c08 */
[----:B------:R-:W-:Y:S04]  /*6320*/  STS.128 [R3+UR8+0x1000], R96 ;  /* 0x0010006003007988 */ /* 0x000fe80008000c08 */
[----:B------:R-:W-:Y:S01]  /*6330*/  STS.128 [R3+UR8+0x1800], R100 ;  /* 0x0018006403007988 */ /* 0x000fe20008000c08 */
[----:B------:R-:W-:Y:S01]  /*6340*/  BAR.SYNC.DEFER_BLOCKING 0x0 ;  /* 0x0000000000007b1d */ /* 0x000fe20000010000 */
[----:B------:R-:W-:Y:S01]  /*6350*/  MOV R210, R248 ;  /* 0x000000f800d27202 */ /* 0x000fe20000000f00 */
[----:B------:R-:W-:Y:S01]  /*6360*/  IMAD.MOV.U32 R211, RZ, RZ, R251 ;  /* 0x000000ffffd37224 */ /* 0x000fe200078e00fb */
[----:B---3--:R-:W-:-:S03]  /*6370*/  MOV R213, R246 ;  /* 0x000000f600d57202 */ /* 0x008fc60000000f00 */
        /* <DEDUP_REMOVED lines=8> */
[----:B------:R-:W-:Y:S01]  /*6400*/  BAR.SYNC.DEFER_BLOCKING 0x0 ;  /* 0x0000000000007b1d */ /* 0x000fe20000010000 */
[----:B------:R-:W-:Y:S01]  /*6410*/  IMAD.MOV.U32 R212, RZ, RZ, R247 ;  /* 0x000000ffffd47224 */ /* 0x000fe200078e00f7 */
[----:B----4-:R-:W-:Y:S01]  /*6420*/  MOV R216, R243 ;  /* 0x000000f300d87202 */ /* 0x010fe20000000f00 */
[----:B------:R-:W-:Y:S01]  /*6430*/  IMAD.MOV.U32 R214, RZ, RZ, R245 ;  /* 0x000000ffffd67224 */ /* 0x000fe200078e00f5 */
[----:B------:R-:W-:Y:S01]  /*6440*/  MOV R219, R240 ;  /* 0x000000f000db7202 */ /* 0x000fe20000000f00 */
[----:B------:R-:W-:-:S02]  /*6450*/  IMAD.MOV.U32 R215, RZ, RZ, R244 ;  /* 0x000000ffffd77224 */ /* 0x000fc400078e00f4 */
[----:B------:R-:W-:Y:S02]  /*6460*/  IMAD.MOV.U32 R217, RZ, RZ, R242 ;  /* 0x000000ffffd97224 */ /* 0x000fe400078e00f2 */
[----:B------:R-:W-:Y:S01]  /*6470*/  IMAD.MOV.U32 R218, RZ, RZ, R241 ;  /* 0x000000ffffda7224 */ /* 0x000fe200078e00f1 */
[----:B------:R3:W-:Y:S04]  /*6480*/  STS.128 [R0+UR8+0x800], R212 ;  /* 0x000800d400007988 */ /* 0x0007e80008000c08 */
[----:B------:R4:W-:Y:S01]  /*6490*/  STS.128 [R0+UR8+0x1000], R216 ;  /* 0x001000d800007988 */ /* 0x0009e20008000c08 */
[----:B---3--:R-:W-:Y:S01]  /*64a0*/  IMAD.MOV.U32 R212, RZ, RZ, R235 ;  /* 0x000000ffffd47224 */ /* 0x008fe200078e00eb */
[----:B------:R-:W-:Y:S01]  /*64b0*/  MOV R213, R234 ;  /* 0x000000ea00d57202 */ /* 0x000fe20000000f00 */
[----:B------:R-:W-:-:S02]  /*64c0*/  IMAD.MOV.U32 R214, RZ, RZ, R233 ;  /* 0x000000ffffd67224 */ /* 0x000fc400078e00e9 */
[----:B------:R-:W-:Y:S01]  /*64d0*/  IMAD.MOV.U32 R215, RZ, RZ, R232 ;  /* 0x000000ffffd77224 */ /* 0x000fe200078e00e8 */
[----:B----4-:R-:W-:Y:S01]  /*64e0*/  MOV R216, R231 ;  /* 0x000000e700d87202 */ /* 0x010fe20000000f00 */
[----:B------:R-:W-:Y:S01]  /*64f0*/  IMAD.MOV.U32 R217, RZ, RZ, R230 ;  /* 0x000000ffffd97224 */ /* 0x000fe200078e00e6 */
[----:B------:R-:W-:Y:S01]  /*6500*/  MOV R219, R228 ;  /* 0x000000e400db7202 */ /* 0x000fe20000000f00 */
[----:B------:R-:W-:Y:S01]  /*6510*/  IMAD.MOV.U32 R218, RZ, RZ, R229 ;  /* 0x000000ffffda7224 */ /* 0x000fe200078e00e5 */
[----:B------:R-:W3:Y:S01]  /*6520*/  S2R R248, SR_TID.X ;  /* 0x0000000000f87919 */ /* 0x000ee20000002100 */
[----:B------:R-:W-:Y:S01]  /*6530*/  MOV R244, R128 ;  /* 0x0000008000f47202 */ /* 0x000fe20000000f00 */
[----:B------:R-:W-:Y:S01]  /*6540*/  IMAD.MOV.U32 R245, RZ, RZ, R130 ;  /* 0x000000fffff57224 */ /* 0x000fe200078e0082 */
[----:B------:R-:W-:Y:S01]  /*6550*/  MOV R247, R146 ;  /* 0x0000009200f77202 */ /* 0x000fe20000000f00 */
[----:B------:R-:W-:Y:S01]  /*6560*/  IMAD.MOV.U32 R246, RZ, RZ, R144 ;  /* 0x000000fffff67224 */ /* 0x000fe200078e0090 */
[----:B------:R-:W-:Y:S01]  /*6570*/  MOV R242, R136 ;  /* 0x0000008800f27202 */ /* 0x000fe20000000f00 */
[----:B------:R-:W-:-:S02]  /*6580*/  IMAD.MOV.U32 R240, RZ, RZ, R120 ;  /* 0x000000fffff07224 */ /* 0x000fc400078e0078 */
[----:B------:R-:W-:Y:S02]  /*6590*/  IMAD.MOV.U32 R241, RZ, RZ, R122 ;  /* 0x000000fffff17224 */ /* 0x000fe400078e007a */
[----:B------:R-:W-:Y:S02]  /*65a0*/  IMAD.MOV.U32 R243, RZ, RZ, R138 ;  /* 0x000000fffff37224 */ /* 0x000fe400078e008a */
[----:B------:R-:W-:Y:S01]  /*65b0*/  IMAD.MOV.U32 R120, RZ, RZ, R121 ;  /* 0x000000ffff787224 */ /* 0x000fe200078e0079 */
[----:B------:R-:W-:Y:S01]  /*65c0*/  MOV R121, R123 ;  /* 0x0000007b00797202 */ /* 0x000fe20000000f00 */
[----:B------:R-:W-:Y:S02]  /*65d0*/  IMAD.MOV.U32 R122, RZ, RZ, R137 ;  /* 0x000000ffff7a7224 */ /* 0x000fe400078e0089 */
[----:B------:R-:W-:Y:S01]  /*65e0*/  IMAD.MOV.U32 R123, RZ, RZ, R139 ;  /* 0x000000ffff7b7224 */ /* 0x000fe200078e008b */
[----:B------:R-:W-:Y:S02]  /*65f0*/  SHF.R.U32.HI R130, RZ, 0x5, R252 ;  /* 0x00000005ff827819 */ /* 0x000fe400000116fc */
[----:B---3--:R-:W-:Y:S01]  /*6600*/  LOP3.LUT R248, R248, 0x60, RZ, 0xc0, !PT ;  /* 0x00000060f8f87812 */ /* 0x008fe200078ec0ff */
[----:B--2---:R2:W-:Y:S02]  /*6610*/  STS.128 [R0+UR8], R208 ;  /* 0x000000d000007988 */ /* 0x0045e40008000c08 */
[----:B--2---:R-:W-:Y:S01]  /*6620*/  IMAD.MOV.U32 R208, RZ, RZ, R239 ;  /* 0x000000ffffd07224 */ /* 0x004fe200078e00ef */
[----:B------:R-:W-:Y:S01]  /*6630*/  MOV R210, R237 ;  /* 0x000000ed00d27202 */ /* 0x000fe20000000f00 */
[----:B------:R-:W-:-:S02]  /*6640*/  IMAD.MOV.U32 R209, RZ, RZ, R238 ;  /* 0x000000ffffd17224 */ /* 0x000fc400078e00ee */
[----:B------:R-:W-:-:S05]  /*6650*/  IMAD.MOV.U32 R211, RZ, RZ, R236 ;  /* 0x000000ffffd37224 */ /* 0x000fca00078e00ec */
[----:B------:R-:W-:Y:S04]  /*6660*/  STS.128 [R0+UR8+0x1800], R208 ;  /* 0x001800d000007988 */ /* 0x000fe80008000c08 */
[----:B------:R-:W-:Y:S04]  /*6670*/  STS.128 [R3+UR8], R212 ;  /* 0x000000d403007988 */ /* 0x000fe80008000c08 */
[----:B------:R-:W-:Y:S04]  /*6680*/  STS.128 [R3+UR8+0x800], R216 ;  /* 0x000800d803007988 */ /* 0x000fe80008000c08 */
[----:B------:R-:W-:Y:S04]  /*6690*/  STS.128 [R3+UR8+0x1000], R220 ;  /* 0x001000dc03007988 */ /* 0x000fe80008000c08 */
[----:B------:R-:W-:Y:S01]  /*66a0*/  STS.128 [R3+UR8+0x1800], R224 ;  /* 0x001800e003007988 */ /* 0x000fe20008000c08 */
[----:B------:R-:W-:Y:S06]  /*66b0*/  BAR.SYNC.DEFER_BLOCKING 0x0 ;  /* 0x0000000000007b1d */ /* 0x000fec0000010000 */
[----:B------:R-:W2:Y:S04]  /*66c0*/  LDS.128 R236, [R2] ;  /* 0x0000000002ec7984 */ /* 0x000ea80000000c00 */
[----:B------:R-:W3:Y:S04]  /*66d0*/  LDS.128 R232, [R2+0x100] ;  /* 0x0001000002e87984 */ /* 0x000ee80000000c00 */
[----:B------:R-:W4:Y:S04]  /*66e0*/  LDS.128 R228, [R2+0x200] ;  /* 0x0002000002e47984 */ /* 0x000f280000000c00 */
[----:B------:R-:W5:Y:S04]  /*66f0*/  LDS.128 R224, [R2+0x300] ;  /* 0x0003000002e07984 */ /* 0x000f680000000c00 */
[----:B------:R-:W5:Y:S04]  /*6700*/  LDS.128 R220, [R2+0x400] ;  /* 0x0004000002dc7984 */ /* 0x000f680000000c00 */
[----:B------:R-:W5:Y:S04]  /*6710*/  LDS.128 R216, [R2+0x500] ;  /* 0x0005000002d87984 */ /* 0x000f680000000c00 */
[----:B------:R-:W5:Y:S04]  /*6720*/  LDS.128 R212, [R2+0x600] ;  /* 0x0006000002d47984 */ /* 0x000f680000000c00 */
[----:B------:R-:W5:Y:S01]  /*6730*/  LDS.128 R208, [R2+0x700] ;  /* 0x0007000002d07984 */ /* 0x000f620000000c00 */
[----:B------:R-:W-:Y:S06]  /*6740*/  BAR.SYNC.DEFER_BLOCKING 0x0 ;  /* 0x0000000000007b1d */ /* 0x000fec0000010000 */
[----:B------:R0:W-:Y:S04]  /*6750*/  STS.128 [R0+UR8+0x1000], R244 ;  /* 0x001000f400007988 */ /* 0x0001e80008000c08 */
[----:B------:R1:W-:Y:S01]  /*6760*/  STS.128 [R0+UR8], R240 ;  /* 0x000000f000007988 */ /* 0x0003e20008000c08 */
[----:B0-----:R-:W0:Y:S01]  /*6770*/  LDC.64 R244, c[0x0][0x220] ;  /* 0x00008800fff47b82 */ /* 0x001e220000000a00 */
[----:B-1----:R-:W-:Y:S01]  /*6780*/  IMAD.MOV.U32 R240, RZ, RZ, R124 ;  /* 0x000000fffff07224 */ /* 0x002fe200078e007c */
[----:B------:R-:W-:Y:S01]  /*6790*/  MOV R241, R126 ;  /* 0x0000007e00f17202 */ /* 0x000fe20000000f00 */
[----:B------:R-:W-:-:S02]  /*67a0*/  IMAD.MOV.U32 R242, RZ, RZ, R140 ;  /* 0x000000fffff27224 */ /* 0x000fc400078e008c */
[----:B------:R-:W-:-:S05]  /*67b0*/  IMAD.MOV.U32 R243, RZ, RZ, R142 ;  /* 0x000000fffff37224 */ /* 0x000fca00078e008e */
[----:B------:R1:W-:Y:S01]  /*67c0*/  STS.128 [R0+UR8+0x800], R240 ;  /* 0x000800f000007988 */ /* 0x0003e20008000c08 */
[----:B------:R-:W-:Y:S01]  /*67d0*/  MOV R124, R125 ;  /* 0x0000007d007c7202 */ /* 0x000fe20000000f00 */
[----:B------:R-:W-:Y:S01]  /*67e0*/  IMAD.MOV.U32 R125, RZ, RZ, R127 ;  /* 0x000000ffff7d7224 */ /* 0x000fe200078e007f */
[----:B------:R-:W-:Y:S01]  /*67f0*/  MOV R127, R143 ;  /* 0x0000008f007f7202 */ /* 0x000fe20000000f00 */
[----:B------:R-:W-:Y:S02]  /*6800*/  IMAD.MOV.U32 R126, RZ, RZ, R141 ;  /* 0x000000ffff7e7224 */ /* 0x000fe400078e008d */
[----:B-1----:R-:W-:Y:S01]  /*6810*/  IMAD.MOV.U32 R240, RZ, RZ, R132 ;  /* 0x000000fffff07224 */ /* 0x002fe200078e0084 */
[----:B------:R-:W-:Y:S01]  /*6820*/  MOV R242, R148 ;  /* 0x0000009400f27202 */ /* 0x000fe20000000f00 */
[----:B------:R-:W-:Y:S02]  /*6830*/  IMAD.MOV.U32 R241, RZ, RZ, R134 ;  /* 0x000000fffff17224 */ /* 0x000fe400078e0086 */
[----:B------:R-:W-:-:S05]  /*6840*/  IMAD.MOV.U32 R243, RZ, RZ, R150 ;  /* 0x000000fffff37224 */ /* 0x000fca00078e0096 */
[----:B------:R1:W-:Y:S04]  /*6850*/  STS.128 [R0+UR8+0x1800], R240 ;  /* 0x001800f000007988 */ /* 0x0003e80008000c08 */
[----:B------:R0:W-:Y:S01]  /*6860*/  STS.128 [R3+UR8], R120 ;  /* 0x0000007803007988 */ /* 0x0001e20008000c08 */
[----:B-1----:R-:W-:-:S03]  /*6870*/  LOP3.LUT R0, R252, 0x60, RZ, 0xc0, !PT ;  /* 0x00000060fc007812 */ /* 0x002fc600078ec0ff */
[----:B------:R1:W-:Y:S01]  /*6880*/  STS.128 [R3+UR8+0x800], R124 ;  /* 0x0008007c03007988 */ /* 0x0003e20008000c08 */
[----:B0-----:R-:W-:Y:S01]  /*6890*/  LEA R120, P0, R248, R244, 0x5 ;  /* 0x000000f4f8787211 */ /* 0x001fe200078028ff */
[----:B------:R-:W-:Y:S01]  /*68a0*/  IMAD.SHL.U32 R128, R0, 0x8, RZ ;  /* 0x0000000800807824 */ /* 0x000fe200078e00ff */
[----:B------:R-:W-:Y:S01]  /*68b0*/  SGXT.U32 R0, R130, 0x2 ;  /* 0x000000028200781a */ /* 0x000fe20000000000 */
[----:B------:R-:W-:-:S03]  /*68c0*/  IMAD.MOV.U32 R130, RZ, RZ, R149 ;  /* 0x000000ffff827224 */ /* 0x000fc600078e0095 */
[----:B------:R-:W-:Y:S02]  /*68d0*/  LEA.HI.X R121, R128, R245, RZ, 0x2, P0 ;  /* 0x000000f580797211 */ /* 0x000fe400000f14ff */
[----:B------:R-:W-:Y:S01]  /*68e0*/  MOV R128, R133 ;  /* 0x0000008500807202 */ /* 0x000fe20000000f00 */
[----:B-1----:R-:W-:Y:S01]  /*68f0*/  IMAD.MOV.U32 R124, RZ, RZ, R129 ;  /* 0x000000ffff7c7224 */ /* 0x002fe200078e0081 */
[----:B------:R-:W-:Y:S01]  /*6900*/  MOV R125, R131 ;  /* 0x00000083007d7202 */ /* 0x000fe20000000f00 */
[----:B------:R-:W-:Y:S01]  /*6910*/  IMAD.MOV.U32 R126, RZ, RZ, R145 ;  /* 0x000000ffff7e7224 */ /* 0x000fe200078e0091 */
[----:B------:R-:W-:Y:S01]  /*6920*/  MOV R131, R151 ;  /* 0x0000009700837202 */ /* 0x000fe20000000f00 */
[----:B------:R-:W-:Y:S02]  /*6930*/  IMAD.MOV.U32 R127, RZ, RZ, R147 ;  /* 0x000000ffff7f7224 */ /* 0x000fe400078e0093 */
[----:B------:R-:W-:-:S03]  /*6940*/  IMAD.MOV.U32 R129, RZ, RZ, R135 ;  /* 0x000000ffff817224 */ /* 0x000fc600078e0087 */
[----:B------:R0:W-:Y:S04]  /*6950*/  STS.128 [R3+UR8+0x1000], R124 ;  /* 0x0010007c03007988 */ /* 0x0001e80008000c08 */
[----:B------:R1:W-:Y:S01]  /*6960*/  STS.128 [R3+UR8+0x1800], R128 ;  /* 0x0018008003007988 */ /* 0x0003e20008000c08 */
[C---:B------:R-:W-:Y:S02]  /*6970*/  LOP3.LUT R123, R0.reuse, 0x4, RZ, 0xfc, !PT ;  /* 0x00000004007b7812 */ /* 0x040fe400078efcff */
[----:B------:R-:W-:Y:S02]  /*6980*/  LOP3.LUT R137, R0, 0x8, RZ, 0xfc, !PT ;  /* 0x0000000800897812 */ /* 0x000fe400078efcff */
[C---:B------:R-:W-:Y:S01]  /*6990*/  LEA R122, P0, R123.reuse, R244, 0xa ;  /* 0x000000f47b7a7211 */ /* 0x040fe200078050ff */
[----:B------:R-:W-:Y:S01]  /*69a0*/  IMAD.SHL.U32 R132, R123, 0x100, RZ ;  /* 0x000001007b847824 */ /* 0x000fe200078e00ff */
[----:B------:R-:W-:-:S04]  /*69b0*/  LOP3.LUT R252, R252, 0x1f, RZ, 0xc0, !PT ;  /* 0x0000001ffcfc7812 */ /* 0x000fc800078ec0ff */
[-C--:B------:R-:W-:Y:S01]  /*69c0*/  LEA.HI.X R123, R132, R245.reuse, RZ, 0x2, P0 ;  /* 0x000000f5847b7211 */ /* 0x080fe200000f14ff */
[C---:B0-----:R-:W-:Y:S01]  /*69d0*/  IMAD.SHL.U32 R124, R137.reuse, 0x100, RZ ;  /* 0x00000100897c7824 */ /* 0x041fe200078e00ff */
[----:B------:R-:W-:Y:S01]  /*69e0*/  LEA R136, P0, R137, R244, 0xa ;  /* 0x000000f489887211 */ /* 0x000fe200078050ff */
[----:B------:R-:W-:Y:S01]  /*69f0*/  IMAD.WIDE.U32 R120, R252, 0x4, R120 ;  /* 0x00000004fc787825 */ /* 0x000fe200078e0078 */
[----:B------:R-:W-:Y:S02]  /*6a00*/  BAR.SYNC.DEFER_BLOCKING 0x0 ;  /* 0x0000000000007b1d */ /* 0x000fe40000010000 */
[----:B------:R-:W-:Y:S01]  /*6a10*/  LEA.HI.X R137, R124, R245, RZ, 0x2, P0 ;  /* 0x000000f57c897211 */ /* 0x000fe200000f14ff */
[----:B------:R-:W-:-:S04]  /*6a20*/  IMAD.WIDE.U32 R122, R252, 0x4, R122 ;  /* 0x00000004fc7a7825 */ /* 0x000fc800078e007a */
[----:B------:R-:W-:Y:S01]  /*6a30*/  IMAD.WIDE.U32 R136, R252, 0x4, R136 ;  /* 0x00000004fc887825 */ /* 0x000fe200078e0088 */
[C---:B-1----:R-:W-:Y:S02]  /*6a40*/  LOP3.LUT R128, R0.reuse, 0x24, RZ, 0xfc, !PT ;  /* 0x0000002400807812 */ /* 0x042fe400078efcff */
[C---:B------:R-:W-:Y:S02]  /*6a50*/  LOP3.LUT R132, R0.reuse, 0x2c, RZ, 0xfc, !PT ;  /* 0x0000002c00847812 */ /* 0x040fe400078efcff */
[----:B------:R-:W-:Y:S02]  /*6a60*/  LOP3.LUT R142, R0, 0x40, RZ, 0xfc, !PT ;  /* 0x00000040008e7812 */ /* 0x000fe400078efcff */
[----:B------:R-:W-:Y:S01]  /*6a70*/  SHF.L.U32 R129, R128, 0x8, RZ ;  /* 0x0000000880817819 */ /* 0x000fe200000006ff */
[----:B------:R0:W-:Y:S04]  /*6a80*/  STG.E desc[UR16][R120.64+0x80], R14 ;  /* 0x0000800e78007986 */ /* 0x0001e8000c101910 */
[----:B------:R-:W-:Y:S04]  /*6a90*/  STG.E desc[UR16][R120.64], R12 ;  /* 0x0000000c78007986 */ /* 0x000fe8000c101910 */
[----:B------:R-:W-:Y:S01]  /*6aa0*/  STG.E desc[UR16][R120.64+0x100], R168 ;  /* 0x000100a878007986 */ /* 0x000fe2000c101910 */
[----:B0-----:R-:W-:-:S03]  /*6ab0*/  LOP3.LUT R14, R0, 0x10, RZ, 0xfc, !PT ;  /* 0x00000010000e7812 */ /* 0x001fc600078efcff */
[----:B------:R-:W-:Y:S04]  /*6ac0*/  STG.E desc[UR16][R120.64+0x180], R170 ;  /* 0x000180aa78007986 */ /* 0x000fe8000c101910 */
[----:B------:R-:W-:Y:S04]  /*6ad0*/  STG.E desc[UR16][R120.64+0x200], R204 ;  /* 0x000200cc78007986 */ /* 0x000fe8000c101910 */
[----:B------:R-:W-:Y:S04]  /*6ae0*/  STG.E desc[UR16][R120.64+0x280], R206 ;  /* 0x000280ce78007986 */ /* 0x000fe8000c101910 */
[----:B--2---:R-:W-:Y:S04]  /*6af0*/  STG.E desc[UR16][R120.64+0x300], R236 ;  /* 0x000300ec78007986 */ /* 0x004fe8000c101910 */
[----:B------:R-:W-:Y:S04]  /*6b00*/  STG.E desc[UR16][R120.64+0x380], R238 ;  /* 0x000380ee78007986 */ /* 0x000fe8000c101910 */
[----:B------:R-:W-:Y:S04]  /*6b10*/  STG.E desc[UR16][R122.64], R250 ;  /* 0x000000fa7a007986 */ /* 0x000fe8000c101910 */
[----:B------:R-:W-:Y:S04]  /*6b20*/  STG.E desc[UR16][R122.64+0x80], R249 ;  /* 0x000080f97a007986 */ /* 0x000fe8000c101910 */
[----:B------:R-:W-:Y:S04]  /*6b30*/  STG.E desc[UR16][R122.64+0x100], R172 ;  /* 0x000100ac7a007986 */ /* 0x000fe8000c101910 */
[----:B------:R-:W-:Y:S04]  /*6b40*/  STG.E desc[UR16][R122.64+0x180], R174 ;  /* 0x000180ae7a007986 */ /* 0x000fe8000c101910 */
[----:B------:R-:W-:Y:S04]  /*6b50*/  STG.E desc[UR16][R122.64+0x200], R200 ;  /* 0x000200c87a007986 */ /* 0x000fe8000c101910 */
[----:B------:R-:W-:Y:S04]  /*6b60*/  STG.E desc[UR16][R122.64+0x280], R202 ;  /* 0x000280ca7a007986 */ /* 0x000fe8000c101910 */
[----:B---3--:R-:W-:Y:S04]  /*6b70*/  STG.E desc[UR16][R122.64+0x300], R232 ;  /* 0x000300e87a007986 */ /* 0x008fe8000c101910 */
[----:B------:R-:W-:Y:S04]  /*6b80*/  STG.E desc[UR16][R122.64+0x380], R234 ;  /* 0x000380ea7a007986 */ /* 0x000fe8000c101910 */
[----:B------:R0:W-:Y:S01]  /*6b90*/  STG.E desc[UR16][R136.64+0x80], R15 ;  /* 0x0000800f88007986 */ /* 0x0001e2000c101910 */
[----:B------:R-:W-:Y:S01]  /*6ba0*/  IMAD.SHL.U32 R133, R132, 0x100, RZ ;  /* 0x0000010084857824 */ /* 0x000fe200078e00ff */
[----:B------:R-:W-:-:S02]  /*6bb0*/  LEA R128, P2, R128, R244, 0xa ;  /* 0x000000f480807211 */ /* 0x000fc400078450ff */
[----:B------:R-:W-:Y:S01]  /*6bc0*/  LOP3.LUT R146, R0, 0x48, RZ, 0xfc, !PT ;  /* 0x0000004800927812 */ /* 0x000fe200078efcff */
[C---:B0-----:R-:W-:Y:S01]  /*6bd0*/  IMAD.SHL.U32 R15, R14.reuse, 0x100, RZ ;  /* 0x000001000e0f7824 */ /* 0x041fe200078e00ff */
[----:B------:R-:W-:-:S04]  /*6be0*/  LEA R14, P4, R14, R244, 0xa ;  /* 0x000000f40e0e7211 */ /* 0x000fc800078850ff */
[-C--:B------:R-:W-:Y:S02]  /*6bf0*/  LEA.HI.X R15, R15, R245.reuse, RZ, 0x2, P4 ;  /* 0x000000f50f0f7211 */ /* 0x080fe400020f14ff */
[----:B------:R-:W-:Y:S01]  /*6c00*/  LEA R132, P4, R132, R244, 0xa ;  /* 0x000000f484847211 */ /* 0x000fe200078850ff */
[----:B------:R-:W-:Y:S01]  /*6c10*/  IMAD.SHL.U32 R143, R142, 0x100, RZ ;  /* 0x000001008e8f7824 */ /* 0x000fe200078e00ff */
[C---:B------:R-:W-:Y:S02]  /*6c20*/  LOP3.LUT R204, R0.reuse, 0x5c, RZ, 0xfc, !PT ;  /* 0x0000005c00cc7812 */ /* 0x040fe400078efcff */
[----:B------:R-:W-:Y:S02]  /*6c30*/  LEA.HI.X R129, R129, R245, RZ, 0x2, P2 ;  /* 0x000000f581817211 */ /* 0x000fe400010f14ff */
[----:B------:R-:W-:Y:S02]  /*6c40*/  LOP3.LUT R236, R0, 0x64, RZ, 0xfc, !PT ;  /* 0x0000006400ec7812 */ /* 0x000fe400078efcff */
[----:B------:R-:W-:-:S02]  /*6c50*/  SHF.L.U32 R147, R146, 0x8, RZ ;  /* 0x0000000892937819 */ /* 0x000fc400000006ff */
[-C--:B------:R-:W-:Y:S02]  /*6c60*/  LEA R142, P2, R142, R244.reuse, 0xa ;  /* 0x000000f48e8e7211 */ /* 0x080fe400078450ff */
[-C--:B------:R-:W-:Y:S02]  /*6c70*/  LEA.HI.X R133, R133, R245.reuse, RZ, 0x2, P4 ;  /* 0x000000f585857211 */ /* 0x080fe400020f14ff */
[-C--:B------:R-:W-:Y:S01]  /*6c80*/  LEA R146, P4, R146, R244.reuse, 0xa ;  /* 0x000000f492927211 */ /* 0x080fe200078850ff */
[----:B------:R-:W-:Y:S01]  /*6c90*/  IMAD.SHL.U32 R174, R204, 0x100, RZ ;  /* 0x00000100ccae7824 */ /* 0x000fe200078e00ff */
[-C--:B------:R-:W-:Y:S01]  /*6ca0*/  LEA.HI.X R143, R143, R245.reuse, RZ, 0x2, P2 ;  /* 0x000000f58f8f7211 */ /* 0x080fe200010f14ff */
[----:B------:R-:W-:Y:S01]  /*6cb0*/  IMAD.SHL.U32 R234, R236, 0x100, RZ ;  /* 0x00000100ecea7824 */ /* 0x000fe200078e00ff */
[----:B------:R-:W-:Y:S02]  /*6cc0*/  LEA R204, P2, R204, R244, 0xa ;  /* 0x000000f4cccc7211 */ /* 0x000fe400078450ff */
[----:B------:R-:W-:-:S02]  /*6cd0*/  LEA.HI.X R147, R147, R245, RZ, 0x2, P4 ;  /* 0x000000f593937211 */ /* 0x000fc400020f14ff */
[----:B------:R-:W-:Y:S01]  /*6ce0*/  LEA R236, P4, R236, R244, 0xa ;  /* 0x000000f4ecec7211 */ /* 0x000fe200078850ff */
[----:B------:R0:W-:Y:S04]  /*6cf0*/  STG.E desc[UR16][R136.64+0x200], R205 ;  /* 0x000200cd88007986 */ /* 0x0001e8000c101910 */
[----:B------:R1:W-:Y:S01]  /*6d00*/  STG.E desc[UR16][R136.64+0x300], R237 ;  /* 0x000300ed88007986 */ /* 0x0003e2000c101910 */
[----:B0-----:R-:W-:-:S03]  /*6d10*/  LEA.HI.X R205, R174, R245, RZ, 0x2, P2 ;  /* 0x000000f5aecd7211 */ /* 0x001fc600010f14ff */
[----:B------:R-:W2:Y:S01]  /*6d20*/  LDL.LU R174, [R1+0x44] ;  /* 0x0000440001ae7983 */ /* 0x000ea20000300800 */
[----:B-1----:R-:W-:-:S03]  /*6d30*/  LEA.HI.X R237, R234, R245, RZ, 0x2, P4 ;  /* 0x000000f5eaed7211 */ /* 0x002fc600020f14ff */
[----:B------:R-:W3:Y:S01]  /*6d40*/  LDL.LU R234, [R1+0x40] ;  /* 0x0000400001ea7983 */ /* 0x000ee20000300800 */
[C---:B------:R-:W-:Y:S02]  /*6d50*/  LOP3.LUT R12, R0.reuse, 0xc, RZ, 0xfc, !PT ;  /* 0x0000000c000c7812 */ /* 0x040fe400078efcff */
[C---:B------:R-:W-:Y:S01]  /*6d60*/  LOP3.LUT R126, R0.reuse, 0x20, RZ, 0xfc, !PT ;  /* 0x00000020007e7812 */ /* 0x040fe200078efcff */
[----:B------:R0:W-:Y:S01]  /*6d70*/  STG.E desc[UR16][R136.64], R13 ;  /* 0x0000000d88007986 */ /* 0x0001e2000c101910 */
[C---:B------:R-:W-:Y:S02]  /*6d80*/  LOP3.LUT R130, R0.reuse, 0x28, RZ, 0xfc, !PT ;  /* 0x0000002800827812 */ /* 0x040fe400078efcff */
[C---:B------:R-:W-:Y:S02]  /*6d90*/  LOP3.LUT R120, R0.reuse, 0x14, RZ, 0xfc, !PT ;  /* 0x0000001400787812 */ /* 0x040fe400078efcff */
[----:B------:R-:W-:Y:S01]  /*6da0*/  LOP3.LUT R124, R0, 0x1c, RZ, 0xfc, !PT ;  /* 0x0000001c007c7812 */ /* 0x000fe200078efcff */
[----:B------:R-:W-:Y:S01]  /*6db0*/  IMAD.SHL.U32 R127, R126, 0x100, RZ ;  /* 0x000001007e7f7824 */ /* 0x000fe200078e00ff */
[----:B------:R-:W-:-:S02]  /*6dc0*/  LOP3.LUT R122, R0, 0x18, RZ, 0xfc, !PT ;  /* 0x00000018007a7812 */ /* 0x000fc400078efcff */
[C---:B0-----:R-:W-:Y:S02]  /*6dd0*/  SHF.L.U32 R13, R12.reuse, 0x8, RZ ;  /* 0x000000080c0d7819 */ /* 0x041fe400000006ff */
[-C--:B------:R-:W-:Y:S01]  /*6de0*/  LEA R12, P3, R12, R244.reuse, 0xa ;  /* 0x000000f40c0c7211 */ /* 0x080fe200078650ff */
[----:B------:R-:W-:Y:S01]  /*6df0*/  IMAD.SHL.U32 R131, R130, 0x100, RZ ;  /* 0x0000010082837824 */ /* 0x000fe200078e00ff */
[C---:B------:R-:W-:Y:S01]  /*6e00*/  LOP3.LUT R140, R0.reuse, 0x3c, RZ, 0xfc, !PT ;  /* 0x0000003c008c7812 */ /* 0x040fe200078efcff */
[----:B------:R-:W-:Y:S01]  /*6e10*/  STG.E desc[UR16][R136.64+0x100], R169 ;  /* 0x000100a988007986 */ /* 0x000fe2000c101910 */
[----:B------:R-:W-:Y:S02]  /*6e20*/  LOP3.LUT R144, R0, 0x44, RZ, 0xfc, !PT ;  /* 0x0000004400907812 */ /* 0x000fe400078efcff */
[-C--:B------:R-:W-:Y:S01]  /*6e30*/  LEA R126, P1, R126, R244.reuse, 0xa ;  /* 0x000000f47e7e7211 */ /* 0x080fe200078250ff */
[----:B------:R-:W-:Y:S01]  /*6e40*/  STG.E desc[UR16][R136.64+0x180], R171 ;  /* 0x000180ab88007986 */ /* 0x000fe2000c101910 */
[----:B------:R-:W-:Y:S01]  /*6e50*/  LEA.HI.X R13, R13, R245, RZ, 0x2, P3 ;  /* 0x000000f50d0d7211 */ /* 0x000fe200018f14ff */
[----:B------:R-:W-:Y:S01]  /*6e60*/  IMAD.SHL.U32 R121, R120, 0x100, RZ ;  /* 0x0000010078797824 */ /* 0x000fe200078e00ff */
[----:B------:R-:W-:Y:S01]  /*6e70*/  LEA R130, P3, R130, R244, 0xa ;  /* 0x000000f482827211 */ /* 0x000fe200078650ff */
[----:B------:R-:W-:Y:S01]  /*6e80*/  STG.E desc[UR16][R136.64+0x280], R207 ;  /* 0x000280cf88007986 */ /* 0x000fe2000c101910 */
[----:B------:R-:W-:Y:S01]  /*6e90*/  LOP3.LUT R138, R0, 0x38, RZ, 0xfc, !PT ;  /* 0x00000038008a7812 */ /* 0x000fe200078efcff */
[----:B------:R-:W-:Y:S01]  /*6ea0*/  IMAD.SHL.U32 R125, R124, 0x100, RZ ;  /* 0x000001007c7d7824 */ /* 0x000fe200078e00ff */
[----:B------:R-:W-:Y:S01]  /*6eb0*/  SHF.L.U32 R123, R122, 0x8, RZ ;  /* 0x000000087a7b7819 */ /* 0x000fe200000006ff */
[----:B------:R0:W-:Y:S01]  /*6ec0*/  STG.E desc[UR16][R136.64+0x380], R239 ;  /* 0x000380ef88007986 */ /* 0x0001e2000c101910 */
[----:B------:R-:W-:-:S02]  /*6ed0*/  LOP3.LUT R134, R0, 0x30, RZ, 0xfc, !PT ;  /* 0x0000003000867812 */ /* 0x000fc400078efcff */
[-C--:B------:R-:W-:Y:S02]  /*6ee0*/  LEA R120, P5, R120, R244.reuse, 0xa ;  /* 0x000000f478787211 */ /* 0x080fe400078a50ff */
[-C--:B------:R-:W-:Y:S02]  /*6ef0*/  LEA R122, P6, R122, R244.reuse, 0xa ;  /* 0x000000f47a7a7211 */ /* 0x080fe400078c50ff */
[----:B------:R-:W-:Y:S01]  /*6f00*/  LEA R124, P0, R124, R244, 0xa ;  /* 0x000000f47c7c7211 */ /* 0x000fe200078050ff */
[----:B------:R-:W-:Y:S01]  /*6f10*/  IMAD.SHL.U32 R145, R144, 0x100, RZ ;  /* 0x0000010090917824 */ /* 0x000fe200078e00ff */
[----:B------:R-:W-:Y:S02]  /*6f20*/  SHF.L.U32 R3, R140, 0x8, RZ ;  /* 0x000000088c037819 */ /* 0x000fe400000006ff */
[----:B0-----:R-:W-:Y:S02]  /*6f30*/  LOP3.LUT R136, R0, 0x34, RZ, 0xfc, !PT ;  /* 0x0000003400887812 */ /* 0x001fe400078efcff */
[----:B------:R-:W-:-:S02]  /*6f40*/  LEA.HI.X R127, R127, R245, RZ, 0x2, P1 ;  /* 0x000000f57f7f7211 */ /* 0x000fc400008f14ff */
[----:B------:R-:W-:Y:S02]  /*6f50*/  LOP3.LUT R170, R0, 0x58, RZ, 0xfc, !PT ;  /* 0x0000005800aa7812 */ /* 0x000fe400078efcff */
[-C--:B------:R-:W-:Y:S02]  /*6f60*/  LEA R140, P1, R140, R244.reuse, 0xa ;  /* 0x000000f48c8c7211 */ /* 0x080fe400078250ff */
[----:B------:R-:W-:Y:S01]  /*6f70*/  LEA.HI.X R131, R131, R245, RZ, 0x2, P3 ;  /* 0x000000f583837211 */ /* 0x000fe200018f14ff */
[----:B------:R-:W-:Y:S01]  /*6f80*/  IMAD.SHL.U32 R137, R136, 0x100, RZ ;  /* 0x0000010088897824 */ /* 0x000fe200078e00ff */
[----:B------:R-:W-:Y:S01]  /*6f90*/  LOP3.LUT R206, R0, 0x60, RZ, 0xfc, !PT ;  /* 0x0000006000ce7812 */ /* 0x000fe200078efcff */
[----:B------:R-:W-:Y:S01]  /*6fa0*/  IMAD.SHL.U32 R139, R138, 0x100, RZ ;  /* 0x000001008a8b7824 */ /* 0x000fe200078e00ff */
[----:B------:R-:W-:Y:S02]  /*6fb0*/  LEA R144, P3, R144, R244, 0xa ;  /* 0x000000f490907211 */ /* 0x000fe400078650ff */
[----:B------:R-:W-:-:S02]  /*6fc0*/  LOP3.LUT R148, R0, 0x4c, RZ, 0xfc, !PT ;  /* 0x0000004c00947812 */ /* 0x000fc400078efcff */
[----:B------:R-:W-:Y:S02]  /*6fd0*/  LOP3.LUT R150, R0, 0x50, RZ, 0xfc, !PT ;  /* 0x0000005000967812 */ /* 0x000fe400078efcff */
[----:B------:R-:W-:Y:S02]  /*6fe0*/  SHF.L.U32 R135, R134, 0x8, RZ ;  /* 0x0000000886877819 */ /* 0x000fe400000006ff */
[-C--:B------:R-:W-:Y:S02]  /*6ff0*/  LEA.HI.X R121, R121, R245.reuse, RZ, 0x2, P5 ;  /* 0x000000f579797211 */ /* 0x080fe400028f14ff */
[-C--:B------:R-:W-:Y:S02]  /*7000*/  LEA.HI.X R123, R123, R245.reuse, RZ, 0x2, P6 ;  /* 0x000000f57b7b7211 */ /* 0x080fe400030f14ff */
[----:B------:R-:W-:Y:S02]  /*7010*/  LEA.HI.X R125, R125, R245, RZ, 0x2, P0 ;  /* 0x000000f57d7d7211 */ /* 0x000fe400000f14ff */
[----:B------:R-:W-:-:S02]  /*7020*/  LOP3.LUT R168, R0, 0x54, RZ, 0xfc, !PT ;  /* 0x0000005400a87812 */ /* 0x000fc400078efcff */
[-C--:B------:R-:W-:Y:S02]  /*7030*/  LEA R134, P5, R134, R244.reuse, 0xa ;  /* 0x000000f486867211 */ /* 0x080fe400078a50ff */
[-C--:B------:R-:W-:Y:S02]  /*7040*/  LEA R136, P6, R136, R244.reuse, 0xa ;  /* 0x000000f488887211 */ /* 0x080fe400078c50ff */
[----:B------:R-:W-:Y:S02]  /*7050*/  LEA R138, P0, R138, R244, 0xa ;  /* 0x000000f48a8a7211 */ /* 0x000fe400078050ff */
[-C--:B------:R-:W-:Y:S01]  /*7060*/  LEA.HI.X R141, R3, R245.reuse, RZ, 0x2, P1 ;  /* 0x000000f5038d7211 */ /* 0x080fe200008f14ff */
[----:B------:R-:W-:Y:S01]  /*7070*/  IMAD.SHL.U32 R3, R170, 0x100, RZ ;  /* 0x00000100aa037824 */ /* 0x000fe200078e00ff */
[----:B------:R-:W-:Y:S02]  /*7080*/  LOP3.LUT R246, R0, 0x74, RZ, 0xfc, !PT ;  /* 0x0000007400f67812 */ /* 0x000fe400078efcff */
[----:B------:R-:W-:-:S02]  /*7090*/  LEA.HI.X R145, R145, R245, RZ, 0x2, P3 ;  /* 0x000000f591917211 */ /* 0x000fc400018f14ff */
[----:B------:R-:W-:Y:S01]  /*70a0*/  SHF.L.U32 R207, R206, 0x8, RZ ;  /* 0x00000008cecf7819 */ /* 0x000fe200000006ff */
[----:B------:R-:W-:Y:S01]  /*70b0*/  IMAD.SHL.U32 R149, R148, 0x100, RZ ;  /* 0x0000010094957824 */ /* 0x000fe200078e00ff */
[----:B------:R-:W-:Y:S01]  /*70c0*/  LOP3.LUT R238, R0, 0x68, RZ, 0xfc, !PT ;  /* 0x0000006800ee7812 */ /* 0x000fe200078efcff */
[----:B------:R-:W-:Y:S01]  /*70d0*/  IMAD.SHL.U32 R151, R150, 0x100, RZ ;  /* 0x0000010096977824 */ /* 0x000fe200078e00ff */
[C---:B------:R-:W-:Y:S02]  /*70e0*/  LOP3.LUT R240, R0.reuse, 0x6c, RZ, 0xfc, !PT ;  /* 0x0000006c00f07812 */ /* 0x040fe400078efcff */
[C---:B------:R-:W-:Y:S02]  /*70f0*/  LOP3.LUT R242, R0.reuse, 0x70, RZ, 0xfc, !PT ;  /* 0x0000007000f27812 */ /* 0x040fe400078efcff */
[----:B------:R-:W-:Y:S02]  /*7100*/  LOP3.LUT R248, R0, 0x78, RZ, 0xfc, !PT ;  /* 0x0000007800f87812 */ /* 0x000fe400078efcff */
[----:B------:R-:W-:-:S02]  /*7110*/  LEA R170, P1, R170, R244, 0xa ;  /* 0x000000f4aaaa7211 */ /* 0x000fc400078250ff */
[----:B------:R-:W-:Y:S02]  /*7120*/  LEA R206, P3, R206, R244, 0xa ;  /* 0x000000f4cece7211 */ /* 0x000fe400078650ff */
[----:B------:R-:W-:Y:S02]  /*7130*/  LOP3.LUT R0, R0, 0x7c, RZ, 0xfc, !PT ;  /* 0x0000007c00007812 */ /* 0x000fe400078efcff */
[----:B------:R-:W-:Y:S02]  /*7140*/  SHF.L.U32 R169, R168, 0x8, RZ ;  /* 0x00000008a8a97819 */ /* 0x000fe400000006ff */
[-C--:B------:R-:W-:Y:S02]  /*7150*/  LEA.HI.X R135, R135, R245.reuse, RZ, 0x2, P5 ;  /* 0x000000f587877211 */ /* 0x080fe400028f14ff */
[-C--:B------:R-:W-:Y:S02]  /*7160*/  LEA.HI.X R137, R137, R245.reuse, RZ, 0x2, P6 ;  /* 0x000000f589897211 */ /* 0x080fe400030f14ff */
[----:B------:R-:W-:-:S02]  /*7170*/  LEA.HI.X R139, R139, R245, RZ, 0x2, P0 ;  /* 0x000000f58b8b7211 */ /* 0x000fc400000f14ff */
[-C--:B------:R-:W-:Y:S02]  /*7180*/  LEA R148, P5, R148, R244.reuse, 0xa ;  /* 0x000000f494947211 */ /* 0x080fe400078a50ff */
[-C--:B------:R-:W-:Y:S02]  /*7190*/  LEA R150, P6, R150, R244.reuse, 0xa ;  /* 0x000000f496967211 */ /* 0x080fe400078c50ff */
[-C--:B------:R-:W-:Y:S01]  /*71a0*/  LEA R168, P0, R168, R244.reuse, 0xa ;  /* 0x000000f4a8a87211 */ /* 0x080fe200078050ff */
[----:B------:R-:W-:Y:S01]  /*71b0*/  IMAD.SHL.U32 R172, R246, 0x100, RZ ;  /* 0x00000100f6ac7824 */ /* 0x000fe200078e00ff */
[-C--:B------:R-:W-:Y:S02]  /*71c0*/  LEA.HI.X R171, R3, R245.reuse, RZ, 0x2, P1 ;  /* 0x000000f503ab7211 */ /* 0x080fe400008f14ff */
[----:B------:R-:W-:Y:S01]  /*71d0*/  LEA.HI.X R207, R207, R245, RZ, 0x2, P3 ;  /* 0x000000f5cfcf7211 */ /* 0x000fe200018f14ff */
[----:B------:R-:W-:Y:S01]  /*71e0*/  IMAD.SHL.U32 R232, R238, 0x100, RZ ;  /* 0x00000100eee87824 */ /* 0x000fe200078e00ff */
[----:B------:R-:W-:Y:S01]  /*71f0*/  LEA R246, P1, R246, R244, 0xa ;  /* 0x000000f4f6f67211 */ /* 0x000fe200078250ff */
[----:B------:R-:W-:Y:S01]  /*7200*/  IMAD.SHL.U32 R200, R242, 0x100, RZ ;  /* 0x00000100f2c87824 */ /* 0x000fe200078e00ff */
[----:B------:R-:W-:-:S02]  /*7210*/  SHF.L.U32 R3, R248, 0x8, RZ ;  /* 0x00000008f8037819 */ /* 0x000fc400000006ff */
[CC--:B------:R-:W-:Y:S01]  /*7220*/  LEA R250, P3, R0.reuse, R244.reuse, 0xa ;  /* 0x000000f400fa7211 */ /* 0x0c0fe200078650ff */
[----:B------:R-:W-:Y:S01]  /*7230*/  IMAD.SHL.U32 R0, R0, 0x100, RZ ;  /* 0x0000010000007824 */ /* 0x000fe200078e00ff */
[-C--:B------:R-:W-:Y:S02]  /*7240*/  LEA.HI.X R149, R149, R245.reuse, RZ, 0x2, P5 ;  /* 0x000000f595957211 */ /* 0x080fe400028f14ff */
[-C--:B------:R-:W-:Y:S02]  /*7250*/  LEA.HI.X R151, R151, R245.reuse, RZ, 0x2, P6 ;  /* 0x000000f597977211 */ /* 0x080fe400030f14ff */
[----:B------:R-:W-:Y:S02]  /*7260*/  SHF.L.U32 R202, R240, 0x8, RZ ;  /* 0x00000008f0ca7819 */ /* 0x000fe400000006ff */
[----:B------:R-:W-:Y:S02]  /*7270*/  LEA.HI.X R169, R169, R245, RZ, 0x2, P0 ;  /* 0x000000f5a9a97211 */ /* 0x000fe400000f14ff */
[----:B------:R-:W-:-:S02]  /*7280*/  LEA R248, P2, R248, R244, 0xa ;  /* 0x000000f4f8f87211 */ /* 0x000fc400078450ff */
[-C--:B------:R-:W-:Y:S02]  /*7290*/  LEA R238, P5, R238, R244.reuse, 0xa ;  /* 0x000000f4eeee7211 */ /* 0x080fe400078a50ff */
[-C--:B------:R-:W-:Y:S02]  /*72a0*/  LEA R240, P6, R240, R244.reuse, 0xa ;  /* 0x000000f4f0f07211 */ /* 0x080fe400078c50ff */
[----:B------:R-:W-:Y:S02]  /*72b0*/  LEA R242, P0, R242, R244, 0xa ;  /* 0x000000f4f2f27211 */ /* 0x000fe400078050ff */
[-C--:B------:R-:W-:Y:S02]  /*72c0*/  LEA.HI.X R247, R172, R245.reuse, RZ, 0x2, P1 ;  /* 0x000000f5acf77211 */ /* 0x080fe400008f14ff */
[-C--:B------:R-:W-:Y:S02]  /*72d0*/  LEA.HI.X R249, R3, R245.reuse, RZ, 0x2, P2 ;  /* 0x000000f503f97211 */ /* 0x080fe400010f14ff */
[----:B------:R-:W-:-:S02]  /*72e0*/  LEA.HI.X R239, R232, R245, RZ, 0x2, P5 ;  /* 0x000000f5e8ef7211 */ /* 0x000fc400028f14ff */
[-C--:B------:R-:W-:Y:S01]  /*72f0*/  LEA.HI.X R241, R202, R245.reuse, RZ, 0x2, P6 ;  /* 0x000000f5caf17211 */ /* 0x080fe200030f14ff */
[----:B------:R-:W-:Y:S01]  /*7300*/  IMAD.WIDE.U32 R12, R252, 0x4, R12 ;  /* 0x00000004fc0c7825 */ /* 0x000fe200078e000c */
[-C--:B------:R-:W-:Y:S01]  /*7310*/  LEA.HI.X R243, R200, R245.reuse, RZ, 0x2, P0 ;  /* 0x000000f5c8f37211 */ /* 0x080fe200000f14ff */
[----:B------:R-:W5:Y:S01]  /*7320*/  LDL.LU R232, [R1+0x3c] ;  /* 0x00003c0001e87983 */ /* 0x000f620000300800 */
[----:B------:R-:W-:Y:S01]  /*7330*/  LEA.HI.X R251, R0, R245, RZ, 0x2, P3 ;  /* 0x000000f500fb7211 */ /* 0x000fe200018f14ff */
[C---:B------:R-:W-:Y:S02]  /*7340*/  IMAD.WIDE.U32 R244, R252.reuse, 0x4, R246 ;  /* 0x00000004fcf47825 */ /* 0x040fe400078e00f6 */
[----:B------:R-:W5:Y:S02]  /*7350*/  LDL.LU R202, [R1+0x34] ;  /* 0x0000340001ca7983 */ /* 0x000f640000300800 */
[----:B------:R-:W-:-:S04]  /*7360*/  IMAD.WIDE.U32 R246, R252, 0x4, R248 ;  /* 0x00000004fcf67825 */ /* 0x000fc800078e00f8 */
        /* <DEDUP_REMOVED lines=25> */
[----:B------:R-:W-:Y:S02]  /*7500*/  IMAD.WIDE.U32 R248, R252, 0x4, R250 ;  /* 0x00000004fcf87825 */ /* 0x000fe400078e00fa */
[----:B------:R-:W5:Y:S04]  /*7510*/  LDL.LU R252, [R1+0x38] ;  /* 0x0000380001fc7983 */ /* 0x000f680000300800 */
[----:B------:R-:W5:Y:S04]  /*7520*/  LDL.LU R250, [R1+0x20] ;  /* 0x0000200001fa7983 */ /* 0x000f680000300800 */
[----:B------:R-:W5:Y:S04]  /*7530*/  LDL.LU R251, [R1+0x28] ;  /* 0x0000280001fb7983 */ /* 0x000f680000300800 */
[----:B------:R-:W-:Y:S04]  /*7540*/  STG.E desc[UR16][R12.64+0x100], R173 ;  /* 0x000100ad0c007986 */ /* 0x000fe8000c101910 */
[----:B--2---:R-:W-:Y:S04]  /*7550*/  STG.E desc[UR16][R12.64+0x80], R174 ;  /* 0x000080ae0c007986 */ /* 0x004fe8000c101910 */
[----:B---3--:R0:W-:Y:S04]  /*7560*/  STG.E desc[UR16][R12.64], R234 ;  /* 0x000000ea0c007986 */ /* 0x0081e8000c101910 */
[----:B0-----:R-:W2:Y:S04]  /*7570*/  LDL.LU R234, [R1+0x24] ;  /* 0x0000240001ea7983 */ /* 0x001ea80000300800 */
[----:B------:R-:W3:Y:S04]  /*7580*/  LDL.LU R174, [R1+0x2c] ;  /* 0x00002c0001ae7983 */ /* 0x000ee80000300800 */
[----:B------:R-:W3:Y:S04]  /*7590*/  LDL.LU R0, [R1+0x10] ;  /* 0x0000100001007983 */ /* 0x000ee80000300800 */
[----:B------:R-:W3:Y:S04]  /*75a0*/  LDL.LU R3, [R1+0x18] ;  /* 0x0000180001037983 */ /* 0x000ee80000300800 */
[----:B------:R-:W3:Y:S04]  /*75b0*/  LDL.LU R172, [R1] ;  /* 0x0000000001ac7983 */ /* 0x000ee80000300800 */
[----:B------:R-:W3:Y:S04]  /*75c0*/  LDL.LU R200, [R1+0x8] ;  /* 0x0000080001c87983 */ /* 0x000ee80000300800 */
[----:B------:R-:W2:Y:S04]  /*75d0*/  LDL.LU R173, [R1+0x30] ;  /* 0x0000300001ad7983 */ /* 0x000ea80000300800 */
[----:B------:R-:W-:Y:S04]  /*75e0*/  STG.E desc[UR16][R12.64+0x180], R175 ;  /* 0x000180af0c007986 */ /* 0x000fe8000c101910 */
        /* <DEDUP_REMOVED lines=8> */
[----:B----4-:R-:W-:Y:S04]  /*7670*/  STG.E desc[UR16][R14.64+0x300], R228 ;  /* 0x000300e40e007986 */ /* 0x010fe8000c101910 */
[----:B------:R-:W-:Y:S04]  /*7680*/  STG.E desc[UR16][R14.64+0x380], R230 ;  /* 0x000380e60e007986 */ /* 0x000fe8000c101910 */
[----:B-----5:R-:W-:Y:S04]  /*7690*/  STG.E desc[UR16][R14.64+0x80], R252 ;  /* 0x000080fc0e007986 */ /* 0x020fe8000c101910 */
        /* <DEDUP_REMOVED lines=9> */
[----:B------:R0:W-:Y:S04]  /*7730*/  STG.E desc[UR16][R122.64], R202 ;  /* 0x000000ca7a007986 */ /* 0x0001e8000c101910 */
[----:B------:R1:W-:Y:S04]  /*7740*/  STG.E desc[UR16][R122.64+0x80], R232 ;  /* 0x000080e87a007986 */ /* 0x0003e8000c101910 */
[----:B------:R-:W-:Y:S04]  /*7750*/  STG.E desc[UR16][R122.64+0x100], R49 ;  /* 0x000100317a007986 */ /* 0x000fe8000c101910 */
[----:B0-----:R-:W2:Y:S04]  /*7760*/  LDL.LU R202, [R1+0x14] ;  /* 0x0000140001ca7983 */ /* 0x001ea80000300800 */
[----:B------:R-:W-:Y:S04]  /*7770*/  STG.E desc[UR16][R122.64+0x180], R51 ;  /* 0x000180337a007986 */ /* 0x000fe8000c101910 */
[----:B------:R-:W-:Y:S04]  /*7780*/  STG.E desc[UR16][R122.64+0x200], R177 ;  /* 0x000200b17a007986 */ /* 0x000fe8000c101910 */
[----:B------:R-:W-:Y:S04]  /*7790*/  STG.E desc[UR16][R122.64+0x280], R179 ;  /* 0x000280b37a007986 */ /* 0x000fe8000c101910 */
[----:B------:R-:W-:Y:S04]  /*77a0*/  STG.E desc[UR16][R122.64+0x300], R229 ;  /* 0x000300e57a007986 */ /* 0x000fe8000c101910 */
[----:B------:R-:W-:Y:S04]  /*77b0*/  STG.E desc[UR16][R122.64+0x380], R231 ;  /* 0x000380e77a007986 */ /* 0x000fe8000c101910 */
[----:B-1----:R-:W4:Y:S04]  /*77c0*/  LDL.LU R232, [R1+0x1c] ;  /* 0x00001c0001e87983 */ /* 0x002f280000300800 */
[----:B------:R0:W-:Y:S04]  /*77d0*/  STG.E desc[UR16][R124.64], R234 ;  /* 0x000000ea7c007986 */ /* 0x0001e8000c101910 */
[----:B---3--:R1:W-:Y:S04]  /*77e0*/  STG.E desc[UR16][R124.64+0x80], R174 ;  /* 0x000080ae7c007986 */ /* 0x0083e8000c101910 */
[----:B------:R-:W3:Y:S04]  /*77f0*/  LDS.128 R12, [R2] ;  /* 0x00000000020c7984 */ /* 0x000ee80000000c00 */
[----:B0-----:R-:W5:Y:S04]  /*7800*/  LDL.LU R234, [R1+0x4] ;  /* 0x0000040001ea7983 */ /* 0x001f680000300800 */
[----:B-1----:R-:W3:Y:S04]  /*7810*/  LDL.LU R174, [R1+0xc] ;  /* 0x00000c0001ae7983 */ /* 0x002ee80000300800 */
        /* <DEDUP_REMOVED lines=28> */
[----:B------:R-:W0:Y:S04]  /*79e0*/  LDS.128 R48, [R2+0x100] ;  /* 0x0001000002307984 */ /* 0x000e280000000c00 */
[----:B--2---:R-:W-:Y:S04]  /*79f0*/  STG.E desc[UR16][R130.64], R202 ;  /* 0x000000ca82007986 */ /* 0x004fe8000c101910 */
[----:B----4-:R-:W-:Y:S04]  /*7a00*/  STG.E desc[UR16][R130.64+0x80], R232 ;  /* 0x000080e882007986 */ /* 0x010fe8000c101910 */
[----:B------:R-:W-:Y:S04]  /*7a10*/  STG.E desc[UR16][R132.64+0x100], R157 ;  /* 0x0001009d84007986 */ /* 0x000fe8000c101910 */
[----:B------:R-:W-:Y:S04]  /*7a20*/  STG.E desc[UR16][R132.64+0x180], R159 ;  /* 0x0001809f84007986 */ /* 0x000fe8000c101910 */
[----:B------:R-:W-:Y:S04]  /*7a30*/  STG.E desc[UR16][R132.64+0x200], R193 ;  /* 0x000200c184007986 */ /* 0x000fe8000c101910 */
[----:B-----5:R-:W-:Y:S04]  /*7a40*/  STG.E desc[UR16][R132.64], R234 ;  /* 0x000000ea84007986 */ /* 0x020fe8000c101910 */
[----:B---3--:R-:W-:Y:S04]  /*7a50*/  STG.E desc[UR16][R132.64+0x80], R174 ;  /* 0x000080ae84007986 */ /* 0x008fe8000c101910 */
        /* <DEDUP_REMOVED lines=29> */
[----:B------:R-:W1:Y:S04]  /*7c30*/  LDS.128 R8, [R2+0x200] ;  /* 0x0002000002087984 */ /* 0x000e680000000c00 */
[----:B------:R-:W2:Y:S04]  /*7c40*/  LDS.128 R4, [R2+0x300] ;  /* 0x0003000002047984 */ /* 0x000ea80000000c00 */
        /* <DEDUP_REMOVED lines=20> */
[----:B0-----:R-:W-:Y:S04]  /*7d90*/  STG.E desc[UR16][R144.64+0x300], R48 ;  /* 0x0003003090007986 */ /* 0x001fe8000c101910 */
        /* <DEDUP_REMOVED lines=24> */
[----:B-1----:R-:W-:Y:S04]  /*7f20*/  STG.E desc[UR16][R150.64+0x300], R8 ;  /* 0x0003000896007986 */ /* 0x002fe8000c101910 */
[----:B------:R-:W-:Y:S04]  /*7f30*/  STG.E desc[UR16][R150.64+0x380], R10 ;  /* 0x0003800a96007986 */ /* 0x000fe8000c101910 */
[----:B------:R-:W1:Y:S04]  /*7f40*/  LDS.128 R12, [R2+0x500] ;  /* 0x00050000020c7984 */ /* 0x000e680000000c00 */
[----:B------:R-:W-:Y:S04]  /*7f50*/  STG.E desc[UR16][R168.64], R32 ;  /* 0x00000020a8007986 */ /* 0x000fe8000c101910 */
[----:B------:R-:W-:Y:S04]  /*7f60*/  STG.E desc[UR16][R168.64+0x80], R34 ;  /* 0x00008022a8007986 */ /* 0x000fe8000c101910 */
[----:B------:R-:W-:Y:S04]  /*7f70*/  STG.E desc[UR16][R168.64+0x100], R68 ;  /* 0x00010044a8007986 */ /* 0x000fe8000c101910 */
        /* <DEDUP_REMOVED lines=9> */
[----:B------:R-:W2:Y:S04]  /*8010*/  LDS.128 R36, [R2+0x600] ;  /* 0x0006000002247984 */ /* 0x000ea80000000c00 */
[----:B------:R-:W3:Y:S04]  /*8020*/  LDS.128 R8, [R2+0x700] ;  /* 0x0007000002087984 */ /* 0x000ee80000000c00 */
        /* <DEDUP_REMOVED lines=75> */
[----:B------:R-:W-:Y:S01]  /*84e0*/  STG.E desc[UR16][R248.64+0x380], R11 ;  /* 0x0003800bf8007986 */ /* 0x000fe2000c101910 */
[----:B------:R-:W-:Y:S05]  /*84f0*/  EXIT ;  /* 0x000000000000794d */ /* 0x000fea0003800000 */
.L_x_0:
[----:B------:R-:W-:-:S00]  /*8500*/  BRA `(.L_x_0) ;  /* 0xfffffffc00fc7947 */ /* 0x000fc0000383ffff */
[----:B------:R-:W-:-:S00]  /*8510*/  NOP ;  /* 0x0000000000007918 */ /* 0x000fc00000000000 */
        /* <DEDUP_REMOVED lines=14> */
.L_x_1:


//--------------------- .nv.shared.gluon_mma      --------------------------
	.section	.nv.shared.gluon_mma,"aw",@nobits
	.sectionflags	@""
	.align	16
	.zero		1024


//--------------------- .nv.shared.reserved.0     --------------------------
	.section	.nv.shared.reserved.0,"aw",@nobits
	.weak		__nv_reservedSMEM_offset_0_alias
	.size		__nv_reservedSMEM_offset_0_alias, 0, 0
	.other		__nv_reservedSMEM_offset_0_alias,@"STO_CUDA_RESERVED_SHARED STV_DEFAULT"
__nv_reservedSMEM_offset_0_alias:
	.zero		0


//--------------------- .nv.constant0.gluon_mma   --------------------------
	.section	.nv.constant0.gluon_mma,"a",@progbits
	.sectionflags	@""
	.align	4
.nv.constant0.gluon_mma:
	.zero		568


//--------------------- SYMBOLS --------------------------

	.type		.nv.reservedSmem.offset0,@object
	.size		.nv.reservedSmem.offset0,0x4
